	.target	sm_90a

	.elftype	@"ET_EXEC"


//--------------------- .note.nv.tkinfo           --------------------------
	.section	.note.nv.tkinfo,"",@"SHT_NOTE"
	.sectionflags	@"SHF_NOTE_NV_TKINFO"
	.tkinfo
        /*0018*/ 	.word	0x00000002
        /*0030*/ 	.string	""
        /*0030*/ 	.string	"ptxas"
        /*0030*/ 	.string	"Cuda compilation tools, release 13.0, V13.0.88"
        /*0030*/ 	.string	"Build cuda_13.0.r13.0/compiler.36424714_0"
        /*0030*/ 	.string	"-v  -suppress-debug-info  -lineinfo  -arch sm_90a "



//--------------------- .note.nv.cuinfo           --------------------------
	.section	.note.nv.cuinfo,"",@"SHT_NOTE"
	.sectionflags	@"SHF_NOTE_NV_CUINFO"
        /*0018*/ 	.short	0x0002
        /*001a*/ 	.short	0x005a
        /*001c*/ 	.short	0x0082
	.zero		2


//--------------------- .nv.info                  --------------------------
	.section	.nv.info,"",@"SHT_CUDA_INFO"
	.align	4


	//----- nvinfo : EIATTR_REGCOUNT
	.align		4
        /*0000*/ 	.byte	0x04, 0x2f
        /*0002*/ 	.short	(.L_1 - .L_0)
	.align		4
.L_0:
        /*0004*/ 	.word	index@(gluon_wgmma)
        /*0008*/ 	.word	0x0000009a


	//----- nvinfo : EIATTR_FRAME_SIZE
	.align		4
.L_1:
        /*000c*/ 	.byte	0x04, 0x11
        /*000e*/ 	.short	(.L_3 - .L_2)
	.align		4
.L_2:
        /*0010*/ 	.word	index@(gluon_wgmma)
        /*0014*/ 	.word	0x00000000


	//----- nvinfo : EIATTR_MIN_STACK_SIZE
	.align		4
.L_3:
        /*0018*/ 	.byte	0x04, 0x12
        /*001a*/ 	.short	(.L_5 - .L_4)
	.align		4
.L_4:
        /*001c*/ 	.word	index@(gluon_wgmma)
        /*0020*/ 	.word	0x00000000
.L_5:


//--------------------- .nv.compat                --------------------------
	.section	.nv.compat,"",@"SHT_CUDA_COMPAT_INFO"
	.align	4
        /*0000*/ 	.byte	0x02, 0x09, 0x01, 0x00, 0x02, 0x02, 0x04, 0x00, 0x02, 0x05, 0x05, 0x00, 0x03, 0x07, 0x01, 0x01
        /*0010*/ 	.byte	0x02, 0x03, 0x03, 0x00, 0x02, 0x06, 0x01, 0x00, 0x04, 0x0b, 0x08, 0x00, 0x00, 0x00, 0x00, 0x00
        /*0020*/ 	.byte	0x00, 0x00, 0x00, 0x00


//--------------------- .nv.info.gluon_wgmma      --------------------------
	.section	.nv.info.gluon_wgmma,"",@"SHT_CUDA_INFO"
	.sectionflags	@""
	.align	4


	//----- nvinfo : EIATTR_CUDA_API_VERSION
	.align		4
        /*0000*/ 	.byte	0x04, 0x37
        /*0002*/ 	.short	(.L_7 - .L_6)
.L_6:
        /*0004*/ 	.word	0x00000082


	//----- nvinfo : EIATTR_KPARAM_INFO
	.align		4
.L_7:
        /*0008*/ 	.byte	0x04, 0x17
        /*000a*/ 	.short	(.L_9 - .L_8)
.L_8:
        /*000c*/ 	.word	0x00000000
        /*0010*/ 	.short	0x000a
        /*0012*/ 	.short	0x0048
        /*0014*/ 	.byte	0x00, 0xf4, 0x21, 0x00


	//----- nvinfo : EIATTR_KPARAM_INFO
	.align		4
.L_9:
        /*0018*/ 	.byte	0x04, 0x17
        /*001a*/ 	.short	(.L_11 - .L_10)
.L_10:
        /*001c*/ 	.word	0x00000000
        /*0020*/ 	.short	0x0009
        /*0022*/ 	.short	0x0040
        /*0024*/ 	.byte	0x00, 0xf4, 0x21, 0x00


	//----- nvinfo : EIATTR_KPARAM_INFO
	.align		4
.L_11:
        /*0028*/ 	.byte	0x04, 0x17
        /*002a*/ 	.short	(.L_13 - .L_12)
.L_12:
        /*002c*/ 	.word	0x00000000
        /*0030*/ 	.short	0x0008
        /*0032*/ 	.short	0x0038
        /*0034*/ 	.byte	0x00, 0xf0, 0x21, 0x00


	//----- nvinfo : EIATTR_KPARAM_INFO
	.align		4
.L_13:
        /*0038*/ 	.byte	0x04, 0x17
        /*003a*/ 	.short	(.L_15 - .L_14)
.L_14:
        /*003c*/ 	.word	0x00000000
        /*0040*/ 	.short	0x0007
        /*0042*/ 	.short	0x0030
        /*0044*/ 	.byte	0x00, 0xf0, 0x21, 0x00


	//----- nvinfo : EIATTR_KPARAM_INFO
	.align		4
.L_15:
        /*0048*/ 	.byte	0x04, 0x17
        /*004a*/ 	.short	(.L_17 - .L_16)
.L_16:
        /*004c*/ 	.word	0x00000000
        /*0050*/ 	.short	0x0006
        /*0052*/ 	.short	0x0028
        /*0054*/ 	.byte	0x00, 0xf0, 0x21, 0x00


	//----- nvinfo : EIATTR_KPARAM_INFO
	.align		4
.L_17:
        /*0058*/ 	.byte	0x04, 0x17
        /*005a*/ 	.short	(.L_19 - .L_18)
.L_18:
        /*005c*/ 	.word	0x00000000
        /*0060*/ 	.short	0x0005
        /*0062*/ 	.short	0x0020
        /*0064*/ 	.byte	0x00, 0xf0, 0x11, 0x00


	//----- nvinfo : EIATTR_KPARAM_INFO
	.align		4
.L_19:
        /*0068*/ 	.byte	0x04, 0x17
        /*006a*/ 	.short	(.L_21 - .L_20)
.L_20:
        /*006c*/ 	.word	0x00000000
        /*0070*/ 	.short	0x0004
        /*0072*/ 	.short	0x001c
        /*0074*/ 	.byte	0x00, 0xf0, 0x11, 0x00


	//----- nvinfo : EIATTR_KPARAM_INFO
	.align		4
.L_21:
        /*0078*/ 	.byte	0x04, 0x17
        /*007a*/ 	.short	(.L_23 - .L_22)
.L_22:
        /*007c*/ 	.word	0x00000000
        /*0080*/ 	.short	0x0003
        /*0082*/ 	.short	0x0018
        /*0084*/ 	.byte	0x00, 0xf0, 0x11, 0x00


	//----- nvinfo : EIATTR_KPARAM_INFO
	.align		4
.L_23:
        /*0088*/ 	.byte	0x04, 0x17
        /*008a*/ 	.short	(.L_25 - .L_24)
.L_24:
        /*008c*/ 	.word	0x00000000
        /*0090*/ 	.short	0x0002
        /*0092*/ 	.short	0x0010
        /*0094*/ 	.byte	0x00, 0xf4, 0x21, 0x00


	//----- nvinfo : EIATTR_KPARAM_INFO
	.align		4
.L_25:
        /*0098*/ 	.byte	0x04, 0x17
        /*009a*/ 	.short	(.L_27 - .L_26)
.L_26:
        /*009c*/ 	.word	0x00000000
        /*00a0*/ 	.short	0x0001
        /*00a2*/ 	.short	0x0008
        /*00a4*/ 	.byte	0x00, 0xf4, 0x21, 0x00


	//----- nvinfo : EIATTR_KPARAM_INFO
	.align		4
.L_27:
        /*00a8*/ 	.byte	0x04, 0x17
        /*00aa*/ 	.short	(.L_29 - .L_28)
.L_28:
        /*00ac*/ 	.word	0x00000000
        /*00b0*/ 	.short	0x0000
        /*00b2*/ 	.short	0x0000
        /*00b4*/ 	.byte	0x00, 0xf4, 0x21, 0x00


	//----- nvinfo : EIATTR_SPARSE_MMA_MASK
	.align		4
.L_29:
        /*00b8*/ 	.byte	0x03, 0x50
        /*00ba*/ 	.short	0x0000


	//----- nvinfo : EIATTR_MAXREG_COUNT
	.align		4
        /*00bc*/ 	.byte	0x03, 0x1b
        /*00be*/ 	.short	0x00ff


	//----- nvinfo : EIATTR_NUM_BARRIERS
	.align		4
        /*00c0*/ 	.byte	0x02, 0x4c
        /*00c2*/ 	.byte	0x01
	.zero		1


	//----- nvinfo : EIATTR_MERCURY_ISA_VERSION
	.align		4
        /*00c4*/ 	.byte	0x03, 0x5f
        /*00c6*/ 	.short	0x0101


	//----- nvinfo : EIATTR_INT_WARP_WIDE_INSTR_OFFSETS
	.align		4
        /*00c8*/ 	.byte	0x04, 0x31
        /*00ca*/ 	.short	(.L_31 - .L_30)


	//   ....[0]....
.L_30:
        /*00cc*/ 	.word	0x00001250


	//   ....[1]....
        /*00d0*/ 	.word	0x00001270


	//   ....[2]....
        /*00d4*/ 	.word	0x00001280


	//   ....[3]....
        /*00d8*/ 	.word	0x00001360


	//   ....[4]....
        /*00dc*/ 	.word	0x00001c90


	//   ....[5]....
        /*00e0*/ 	.word	0x00001ca0


	//   ....[6]....
        /*00e4*/ 	.word	0x00001d30


	//   ....[7]....
        /*00e8*/ 	.word	0x00001d40


	//   ....[8]....
        /*00ec*/ 	.word	0x00002280


	//   ....[9]....
        /*00f0*/ 	.word	0x000022a0


	//----- nvinfo : EIATTR_COOP_GROUP_MASK_REGIDS
	.align		4
.L_31:
        /*00f4*/ 	.byte	0x04, 0x29
        /*00f6*/ 	.short	(.L_33 - .L_32)


	//   ....[0]....
.L_32:
        /*00f8*/ 	.word	0xffffffff


	//   ....[1]....
        /*00fc*/ 	.word	0xffffffff


	//   ....[2]....
        /*0100*/ 	.word	0xffffffff


	//----- nvinfo : EIATTR_COOP_GROUP_INSTR_OFFSETS
	.align		4
.L_33:
        /*0104*/ 	.byte	0x04, 0x28
        /*0106*/ 	.short	(.L_35 - .L_34)


	//   ....[0]....
.L_34:
        /*0108*/ 	.word	0x00000140


	//   ....[1]....
        /*010c*/ 	.word	0x000006e0


	//   ....[2]....
        /*0110*/ 	.word	0x00000cb0


	//----- nvinfo : EIATTR_MBARRIER_INSTR_OFFSETS
	.align		4
.L_35:
        /*0114*/ 	.byte	0x04, 0x39
        /*0116*/ 	.short	(.L_37 - .L_36)


	//   ....[0]....
.L_36:
        /*0118*/ 	.word	0x000013e0
        /*011c*/ 	.word	0x000000ff
        /*0120*/ 	.word	0x00024000
        /*0124*/ 	.short	0x0100
        /*0126*/ 	.byte	0x14
	.zero		1


	//   ....[1]....
        /*0128*/ 	.word	0x00001570
        /*012c*/ 	.word	0x000000ff
        /*0130*/ 	.word	0x00024008
        /*0134*/ 	.short	0x0100
        /*0136*/ 	.byte	0x14
	.zero		1


	//   ....[2]....
        /*0138*/ 	.word	0x00001700
        /*013c*/ 	.word	0x000000ff
        /*0140*/ 	.word	0x00024010
        /*0144*/ 	.short	0x0100
        /*0146*/ 	.byte	0x14
	.zero		1


	//   ....[3]....
        /*0148*/ 	.word	0x00001e10
        /*014c*/ 	.word	0x000000ff
        /*0150*/ 	.word	0x00024000
        /*0154*/ 	.short	0x010a
        /*0156*/ 	.byte	0x1e
	.zero		1


	//   ....[4]....
        /*0158*/ 	.word	0x00002150
        /*015c*/ 	.word	0x000000ff
        /*0160*/ 	.word	0x00024000
        /*0164*/ 	.short	0x0108
        /*0166*/ 	.byte	0x14
	.zero		1


	//   ....[5]....
        /*0168*/ 	.word	0x00002230
        /*016c*/ 	.word	0x000000ff
        /*0170*/ 	.word	0x00024008
        /*0174*/ 	.short	0x0108
        /*0176*/ 	.byte	0x14
	.zero		1


	//   ....[6]....
        /*0178*/ 	.word	0x00002350
        /*017c*/ 	.word	0x000000ff
        /*0180*/ 	.word	0x00024010
        /*0184*/ 	.short	0x0108
        /*0186*/ 	.byte	0x14
	.zero		1


	//   ....[7]....
        /*0188*/ 	.word	0x00002a60
        /*018c*/ 	.word	0x000000ff
        /*0190*/ 	.word	0x00024000
        /*0194*/ 	.short	0x010a
        /*0196*/ 	.byte	0x1e
	.zero		1


	//----- nvinfo : EIATTR_NUM_MBARRIERS
	.align		4
.L_37:
        /*0198*/ 	.byte	0x03, 0x38
        /*019a*/ 	.short	0x0003


	//----- nvinfo : EIATTR_EXIT_INSTR_OFFSETS
	.align		4
        /*019c*/ 	.byte	0x04, 0x1c
        /*019e*/ 	.short	(.L_39 - .L_38)


	//   ....[0]....
.L_38:
        /*01a0*/ 	.word	0x00002a50


	//----- nvinfo : EIATTR_REQNTID
	.align		4
.L_39:
        /*01a4*/ 	.byte	0x04, 0x10
        /*01a6*/ 	.short	(.L_41 - .L_40)
.L_40:
        /*01a8*/ 	.word	0x00000100
        /*01ac*/ 	.word	0x00000001
        /*01b0*/ 	.word	0x00000001


	//----- nvinfo : EIATTR_CRS_STACK_SIZE
	.align		4
.L_41:
        /*01b4*/ 	.byte	0x04, 0x1e
        /*01b6*/ 	.short	(.L_43 - .L_42)
.L_42:
        /*01b8*/ 	.word	0x00000000


	//----- nvinfo : EIATTR_CBANK_PARAM_SIZE
	.align		4
.L_43:
        /*01bc*/ 	.byte	0x03, 0x19
        /*01be*/ 	.short	0x0050


	//----- nvinfo : EIATTR_PARAM_CBANK
	.align		4
        /*01c0*/ 	.byte	0x04, 0x0a
        /*01c2*/ 	.short	(.L_45 - .L_44)
	.align		4
.L_44:
        /*01c4*/ 	.word	index@(.nv.constant0.gluon_wgmma)
        /*01c8*/ 	.short	0x0210
        /*01ca*/ 	.short	0x0050


	//----- nvinfo : EIATTR_SW_WAR
	.align		4
.L_45:
        /*01cc*/ 	.byte	0x04, 0x36
        /*01ce*/ 	.short	(.L_47 - .L_46)
.L_46:
        /*01d0*/ 	.word	0x00000008
.L_47:


//--------------------- .nv.callgraph             --------------------------
	.section	.nv.callgraph,"",@"SHT_CUDA_CALLGRAPH"
	.align	4
	.sectionentsize	8
	.align		4
        /*0000*/ 	.word	0x00000000
	.align		4
        /*0004*/ 	.word	0xffffffff
	.align		4
        /*0008*/ 	.word	0x00000000
	.align		4
        /*000c*/ 	.word	0xfffffffe
	.align		4
        /*0010*/ 	.word	0x00000000
	.align		4
        /*0014*/ 	.word	0xfffffffd
	.align		4
        /*0018*/ 	.word	0x00000000
	.align		4
        /*001c*/ 	.word	0xfffffffc


//--------------------- .text.gluon_wgmma         --------------------------
	.section	.text.gluon_wgmma,"ax",@progbits
	.align	128
        .global         gluon_wgmma
        .type           gluon_wgmma,@function
        .size           gluon_wgmma,(.L_x_53 - gluon_wgmma)
        .other          gluon_wgmma,@"STO_CUDA_ENTRY STV_DEFAULT"
gluon_wgmma:
.text.gluon_wgmma:
[----:B------:R-:W-:Y:S01]  /*0000*/  LDC R1, c[0x0][0x28] ;  /* 0x00000a00ff017b82 */ /* 0x000fe20000000800 */
[----:B------:R-:W1:Y:S07]  /*0010*/  S2R R0, SR_TID.X ;  /* 0x0000000000007919 */ /* 0x000e6e0000002100 */
[----:B------:R-:W2:Y:S01]  /*0020*/  S2UR UR4, SR_CgaCtaId ;  /* 0x00000000000479c3 */ /* 0x000ea20000008800 */
[----:B------:R-:W-:Y:S01]  /*0030*/  UMOV UR20, 0x400 ;  /* 0x0000040000147882 */ /* 0x000fe20000000000 */
[----:B------:R-:W-:Y:S01]  /*0040*/  ULDC UR6, c[0x0][0xc] ;  /* 0x0000030000067ab9 */ /* 0x000fe20000000800 */
[----:B------:R-:W-:Y:S01]  /*0050*/  ULDC.64 UR26, c[0x0][0x250] ;  /* 0x00009400001a7ab9 */ /* 0x000fe20000000a00 */
[----:B------:R-:W-:Y:S04]  /*0060*/  BSSY B0, `(.L_x_0) ;  /* 0x000001e000007945 */ /* 0x000fe80003800000 */
[----:B------:R-:W3:Y:S08]  /*0070*/  LDC R12, c[0x0][0x230] ;  /* 0x00008c00ff0c7b82 */ /* 0x000ef00000000800 */
[----:B------:R-:W-:Y:S08]  /*0080*/  S2UR UR32, SR_CTAID.Y ;  /* 0x00000000002079c3 */ /* 0x000ff00000002600 */
[----:B------:R-:W4:Y:S01]  /*0090*/  S2UR UR5, SR_CTAID.Z ;  /* 0x00000000000579c3 */ /* 0x000f220000002700 */
[----:B--2---:R-:W-:-:S03]  /*00a0*/  ULEA UR20, UR4, UR20, 0x18 ;  /* 0x0000001404147291 */ /* 0x004fc6000f8ec03f */
[----:B------:R-:W-:Y:S01]  /*00b0*/  ULDC UR4, c[0x0][0x10] ;  /* 0x0000040000047ab9 */ /* 0x000fe20000000800 */
[----:B-1----:R-:W-:-:S03]  /*00c0*/  LOP3.LUT R7, R0, 0xff, RZ, 0xc0, !PT ;  /* 0x000000ff00077812 */ /* 0x002fc600078ec0ff */
[----:B------:R-:W1:Y:S01]  /*00d0*/  S2UR UR33, SR_CTAID.X ;  /* 0x00000000002179c3 */ /* 0x000e620000002500 */
[----:B---3--:R-:W-:Y:S01]  /*00e0*/  VIADD R5, R12, 0xffffffff ;  /* 0xffffffff0c057836 */ /* 0x008fe20000000000 */
[C---:B------:R-:W-:Y:S02]  /*00f0*/  ISETP.GE.U32.AND P0, PT, R7.reuse, 0x20, PT ;  /* 0x000000200700780c */ /* 0x040fe40003f06070 */
[C---:B------:R-:W-:Y:S02]  /*0100*/  ISETP.NE.U32.AND P2, PT, R7.reuse, RZ, PT ;  /* 0x000000ff0700720c */ /* 0x040fe40003f45070 */
[----:B------:R-:W-:Y:S02]  /*0110*/  LEA R4, R7, UR20, 0x2 ;  /* 0x0000001407047c11 */ /* 0x000fe4000f8e10ff */
[----:B------:R-:W2:Y:S07]  /*0120*/  LDC R6, c[0x0][0x228] ;  /* 0x00008a00ff067b82 */ /* 0x000eae0000000800 */
[----:B------:R3:W-:Y:S01]  /*0130*/  @!P0 STS [R4], RZ ;  /* 0x000000ff04008388 */ /* 0x0007e20000000800 */
[----:B------:R-:W-:-:S03]  /*0140*/  NOP ;  /* 0x0000000000007918 */ /* 0x000fc60000000000 */
[----:B------:R3:W-:Y:S01]  /*0150*/  @!P2 STS [UR20+0x20], R5 ;  /* 0x00002005ff00a988 */ /* 0x0007e20008000814 */
[----:B----4-:R-:W-:-:S04]  /*0160*/  UIMAD UR4, UR5, UR4, UR32 ;  /* 0x00000004050472a4 */ /* 0x010fc8000f8e0220 */
[----:B-1----:R-:W-:-:S04]  /*0170*/  UIMAD UR4, UR4, UR6, UR33 ;  /* 0x00000006040472a4 */ /* 0x002fc8000f8e0221 */
[----:B------:R-:W-:Y:S01]  /*0180*/  UIMAD UR5, UR4, 0x180, URZ ;  /* 0x00000180040578a4 */ /* 0x000fe2000f8e023f */
[----:B--2---:R-:W-:Y:S02]  /*0190*/  VIADD R6, R6, 0xffffffff ;  /* 0xffffffff06067836 */ /* 0x004fe40000000000 */
[----:B------:R-:W-:Y:S01]  /*01a0*/  UMOV UR4, URZ ;  /* 0x0000003f00047c82 */ /* 0x000fe20008000000 */
[----:B------:R-:W-:-:S04]  /*01b0*/  UIADD3 UR22, UP0, UR5, UR26, URZ ;  /* 0x0000001a05167290 */ /* 0x000fc8000ff1e03f */
[----:B------:R-:W-:Y:S01]  /*01c0*/  ULEA.HI.X.SX32 UR23, UR5, UR27, 0x1, UP0 ;  /* 0x0000001b05177291 */ /* 0x000fe200080f0e3f */
[----:B---3--:R-:W-:Y:S11]  /*01d0*/  @P2 BRA `(.L_x_1) ;  /* 0x0000000000182947 */ /* 0x008ff60003800000 */
[----:B------:R-:W1:Y:S01]  /*01e0*/  LDS R2, [UR20+0x8] ;  /* 0x00000814ff027984 */ /* 0x000e620008000800 */
[----:B------:R-:W2:Y:S01]  /*01f0*/  LDC.64 R8, c[0x0][0x210] ;  /* 0x00008400ff087b82 */ /* 0x000ea20000000a00 */
[----:B------:R-:W-:Y:S02]  /*0200*/  IMAD.MOV.U32 R3, RZ, RZ, 0x70 ;  /* 0x00000070ff037424 */ /* 0x000fe400078e00ff */
[----:B--2---:R2:W-:Y:S03]  /*0210*/  STS.64 [UR20], R8 ;  /* 0x00000008ff007988 */ /* 0x0045e60008000a14 */
[----:B-1----:R-:W-:-:S05]  /*0220*/  LOP3.LUT R2, R2, 0x10, R3, 0xd8, !PT ;  /* 0x0000001002027812 */ /* 0x002fca00078ed803 */
[----:B------:R2:W-:Y:S02]  /*0230*/  STS [UR20+0x8], R2 ;  /* 0x00000802ff007988 */ /* 0x0005e40008000814 */
.L_x_1:
[----:B------:R-:W-:Y:S05]  /*0240*/  BSYNC B0 ;  /* 0x0000000000007941 */ /* 0x000fea0003800000 */
.L_x_0:
[----:B------:R-:W-:Y:S04]  /*0250*/  BSSY B0, `(.L_x_2) ;  /* 0x000000a000007945 */ /* 0x000fe80003800000 */
[----:B------:R-:W-:Y:S05]  /*0260*/  @P2 BRA `(.L_x_3) ;  /* 0x0000000000202947 */ /* 0x000fea0003800000 */
[----:B--2---:R-:W1:Y:S01]  /*0270*/  LDS R2, [UR20+0x34] ;  /* 0x00003414ff027984 */ /* 0x004e620008000800 */
[----:B------:R-:W-:Y:S02]  /*0280*/  IMAD.MOV.U32 R3, RZ, RZ, 0x7f000000 ;  /* 0x7f000000ff037424 */ /* 0x000fe400078e00ff */
[----:B------:R-:W-:Y:S01]  /*0290*/  @!P2 IMAD.MOV.U32 R8, RZ, RZ, 0x7f ;  /* 0x0000007fff08a424 */ /* 0x000fe200078e00ff */
[----:B------:R-:W2:Y:S02]  /*02a0*/  @!P2 LDS R9, [UR20+0x38] ;  /* 0x00003814ff09a984 */ /* 0x000ea40008000800 */
[----:B-1----:R-:W-:Y:S02]  /*02b0*/  LOP3.LUT R2, R2, 0xff000000, R3, 0xb8, !PT ;  /* 0xff00000002027812 */ /* 0x002fe400078eb803 */
[----:B--2---:R-:W-:-:S03]  /*02c0*/  @!P2 LOP3.LUT R3, R9, 0xff, R8, 0xb8, !PT ;  /* 0x000000ff0903a812 */ /* 0x004fc600078eb808 */
[----:B------:R1:W-:Y:S04]  /*02d0*/  STS [UR20+0x34], R2 ;  /* 0x00003402ff007988 */ /* 0x0003e80008000814 */
[----:B------:R1:W-:Y:S02]  /*02e0*/  @!P2 STS [UR20+0x38], R3 ;  /* 0x00003803ff00a988 */ /* 0x0003e40008000814 */
.L_x_3:
[----:B------:R-:W-:Y:S05]  /*02f0*/  BSYNC B0 ;  /* 0x0000000000007941 */ /* 0x000fea0003800000 */
.L_x_2:
[----:B------:R-:W-:Y:S04]  /*0300*/  BSSY B0, `(.L_x_4) ;  /* 0x000000a000007945 */ /* 0x000fe80003800000 */
[----:B------:R-:W-:Y:S05]  /*0310*/  @P2 BRA `(.L_x_5) ;  /* 0x0000000000202947 */ /* 0x000fea0003800000 */
[----:B-12---:R-:W1:Y:S01]  /*0320*/  LDS R2, [UR20+0x1c] ;  /* 0x00001c14ff027984 */ /* 0x006e620008000800 */
[----:B------:R-:W2:Y:S03]  /*0330*/  LDC.64 R10, c[0x0][0x238] ;  /* 0x00008e00ff0a7b82 */ /* 0x000ea60000000a00 */
[----:B------:R3:W-:Y:S01]  /*0340*/  STS [UR20+0x24], R6 ;  /* 0x00002406ff007988 */ /* 0x0007e20008000814 */
[--C-:B--2---:R-:W-:Y:S02]  /*0350*/  SHF.R.U32.HI R9, RZ, 0x4, R11.reuse ;  /* 0x00000004ff097819 */ /* 0x104fe4000001160b */
[----:B------:R-:W-:-:S05]  /*0360*/  SHF.R.U64 R3, R10, 0x4, R11 ;  /* 0x000000040a037819 */ /* 0x000fca000000120b */
[----:B------:R3:W-:Y:S01]  /*0370*/  STS [UR20+0xc], R3 ;  /* 0x00000c03ff007988 */ /* 0x0007e20008000814 */
[----:B-1----:R-:W-:-:S05]  /*0380*/  LOP3.LUT R2, R2, 0xf, R9, 0xb8, !PT ;  /* 0x0000000f02027812 */ /* 0x002fca00078eb809 */
[----:B------:R3:W-:Y:S02]  /*0390*/  STS [UR20+0x1c], R2 ;  /* 0x00001c02ff007988 */ /* 0x0007e40008000814 */
.L_x_5:
[----:B------:R-:W-:Y:S05]  /*03a0*/  BSYNC B0 ;  /* 0x0000000000007941 */ /* 0x000fea0003800000 */
.L_x_4:
[----:B------:R-:W-:Y:S04]  /*03b0*/  BSSY B1, `(.L_x_6) ;  /* 0x000001d000017945 */ /* 0x000fe80003800000 */
[----:B------:R-:W-:Y:S04]  /*03c0*/  BSSY B0, `(.L_x_7) ;  /* 0x0000018000007945 */ /* 0x000fe80003800000 */
[----:B------:R-:W-:Y:S05]  /*03d0*/  @P2 BRA `(.L_x_8) ;  /* 0x00000000001c2947 */ /* 0x000fea0003800000 */
[----:B-123--:R-:W1:Y:S02]  /*03e0*/  LDS R2, [UR20+0x34] ;  /* 0x00003414ff027984 */ /* 0x00ee640008000800 */
[----:B-1----:R-:W-:-:S05]  /*03f0*/  LOP3.LUT R2, R2, 0x7, RZ, 0xb8, !PT ;  /* 0x0000000702027812 */ /* 0x002fca00078eb8ff */
[----:B------:R1:W-:Y:S01]  /*0400*/  STS [UR20+0x34], R2 ;  /* 0x00003402ff007988 */ /* 0x0003e20008000814 */
[----:B------:R-:W-:Y:S05]  /*0410*/  @P2 BRA `(.L_x_9) ;  /* 0x00000000001c2947 */ /* 0x000fea0003800000 */
[----:B-1----:R-:W1:Y:S02]  /*0420*/  LDS R2, [UR20+0x34] ;  /* 0x00003414ff027984 */ /* 0x002e640008000800 */
[----:B-1----:R-:W-:-:S05]  /*0430*/  LOP3.LUT R2, R2, 0x38, RZ, 0xb8, !PT ;  /* 0x0000003802027812 */ /* 0x002fca00078eb8ff */
[----:B------:R4:W-:Y:S02]  /*0440*/  STS [UR20+0x34], R2 ;  /* 0x00003402ff007988 */ /* 0x0009e40008000814 */
.L_x_8:
[----:B------:R-:W-:Y:S05]  /*0450*/  @P2 BRA `(.L_x_10) ;  /* 0x00000000001c2947 */ /* 0x000fea0003800000 */
[----:B-1234-:R-:W1:Y:S02]  /*0460*/  LDS R2, [UR20+0x8] ;  /* 0x00000814ff027984 */ /* 0x01ee640008000800 */
[----:B-1----:R-:W-:-:S05]  /*0470*/  LOP3.LUT R2, R2, 0x780, RZ, 0xb8, !PT ;  /* 0x0000078002027812 */ /* 0x002fca00078eb8ff */
[----:B------:R2:W-:Y:S02]  /*0480*/  STS [UR20+0x8], R2 ;  /* 0x00000802ff007988 */ /* 0x0005e40008000814 */
.L_x_9:
[----:B------:R-:W-:Y:S05]  /*0490*/  @P2 BRA `(.L_x_11) ;  /* 0x0000000000282947 */ /* 0x000fea0003800000 */
[----:B-12---:R-:W1:Y:S02]  /*04a0*/  LDS R2, [UR20+0x8] ;  /* 0x00000814ff027984 */ /* 0x006e640008000800 */
[----:B-1----:R-:W-:-:S05]  /*04b0*/  LOP3.LUT R2, R2, 0x1800, RZ, 0xb8, !PT ;  /* 0x0000180002027812 */ /* 0x002fca00078eb8ff */
[----:B------:R5:W-:Y:S02]  /*04c0*/  STS [UR20+0x8], R2 ;  /* 0x00000802ff007988 */ /* 0x000be40008000814 */
.L_x_10:
[----:B------:R-:W-:Y:S05]  /*04d0*/  @P2 BREAK B0 ;  /* 0x0000000000002942 */ /* 0x000fea0003800000 */
[----:B------:R-:W-:Y:S05]  /*04e0*/  @P2 BRA `(.L_x_12) ;  /* 0x0000000000242947 */ /* 0x000fea0003800000 */
[----:B-1-3--:R-:W1:Y:S01]  /*04f0*/  LDS R3, [UR20+0x8] ;  /* 0x00000814ff037984 */ /* 0x00ae620008000800 */
[----:B--2-45:R-:W-:-:S05]  /*0500*/  IMAD.MOV.U32 R2, RZ, RZ, 0x6000 ;  /* 0x00006000ff027424 */ /* 0x034fca00078e00ff */
[----:B-1----:R-:W-:-:S04]  /*0510*/  LOP3.LUT R2, R3, 0x6000, R2, 0xd8, !PT ;  /* 0x0000600003027812 */ /* 0x002fc800078ed802 */
[----:B------:R-:W-:-:S05]  /*0520*/  LOP3.LUT R2, R2, 0x400000, RZ, 0xb8, !PT ;  /* 0x0040000002027812 */ /* 0x000fca00078eb8ff */
[----:B------:R3:W-:Y:S02]  /*0530*/  STS [UR20+0x8], R2 ;  /* 0x00000802ff007988 */ /* 0x0007e40008000814 */
.L_x_11:
[----:B------:R-:W-:Y:S05]  /*0540*/  BSYNC B0 ;  /* 0x0000000000007941 */ /* 0x000fea0003800000 */
.L_x_7:
[----:B-123--:R-:W1:Y:S02]  /*0550*/  @!P2 LDS R2, [UR20+0x8] ;  /* 0x00000814ff02a984 */ /* 0x00ee640008000800 */
[----:B-1----:R-:W-:-:S05]  /*0560*/  @!P2 LOP3.LUT R2, R2, 0x8000, RZ, 0xb8, !PT ;  /* 0x000080000202a812 */ /* 0x002fca00078eb8ff */
[----:B------:R1:W-:Y:S02]  /*0570*/  @!P2 STS [UR20+0x8], R2 ;  /* 0x00000802ff00a988 */ /* 0x0003e40008000814 */
.L_x_12:
[----:B------:R-:W-:Y:S05]  /*0580*/  BSYNC B1 ;  /* 0x0000000000017941 */ /* 0x000fea0003800000 */
.L_x_6:
[----:B------:R-:W-:Y:S05]  /*0590*/  WARPSYNC.ALL ;  /* 0x0000000000007948 */ /* 0x000fea0003800000 */
[----:B------:R-:W-:Y:S05]  /*05a0*/  @P0 BRA `(.L_x_13) ;  /* 0x0000000000280947 */ /* 0x000fea0003800000 */
[----:B-12345:R-:W1:Y:S01]  /*05b0*/  S2R R2, SR_LANEID ;  /* 0x0000000000027919 */ /* 0x03ee620000000000 */
[----:B------:R-:W-:Y:S05]  /*05c0*/  WARPSYNC.ALL ;  /* 0x0000000000007948 */ /* 0x000fea0003800000 */
[----:B-1----:R-:W-:-:S05]  /*05d0*/  IMAD.SHL.U32 R8, R2, 0x4, RZ ;  /* 0x0000000402087824 */ /* 0x002fca00078e00ff */
[----:B------:R-:W1:Y:S01]  /*05e0*/  LDS R9, [R8+UR20] ;  /* 0x0000001408097984 */ /* 0x000e620008000800 */
[----:B------:R-:W-:-:S05]  /*05f0*/  IADD3 R2, P1, R8, UR22, RZ ;  /* 0x0000001608027c10 */ /* 0x000fca000ff3e0ff */
[----:B------:R-:W-:-:S05]  /*0600*/  IMAD.X R3, RZ, RZ, UR23, P1 ;  /* 0x00000017ff037e24 */ /* 0x000fca00088e06ff */
[----:B-1----:R1:W2:Y:S01]  /*0610*/  ATOMG.E.EXCH.STRONG.GPU PT, RZ, [R2], R9 ;  /* 0x0000000902ff73a8 */ /* 0x0022a200041ee100 */
[----:B------:R-:W-:-:S04]  /*0620*/  DEPBAR {5,4,3,2,1,0} ;  /* 0x0000003f0000791a */ /* 0x000fc80000000000 */
[----:B------:R1:W-:Y:S01]  /*0630*/  UTMACCTL.IV [UR22] ;  /* 0x00000000160079b9 */ /* 0x0003e20008000000 */
[----:B------:R-:W-:Y:S01]  /*0640*/  NOP ;  /* 0x0000000000007918 */ /* 0x000fe20000000000 */
.L_x_13:
[----:B------:R-:W-:Y:S05]  /*0650*/  @P0 BRA `(.L_x_14) ;  /* 0x00000000000c0947 */ /* 0x000fea0003800000 */
[----:B------:R0:W-:Y:S01]  /*0660*/  UTMACMDFLUSH ;  /* 0x00000000000079b7 */ /* 0x0001e20000000000 */
[----:B------:R-:W-:Y:S05]  /*0670*/  @P0 BRA `(.L_x_14) ;  /* 0x0000000000040947 */ /* 0x000fea0003800000 */
[----:B------:R-:W-:-:S04]  /*0680*/  DEPBAR.LE SB0, 0x0 ;  /* 0x000080000000791a */ /* 0x000fc80000000000 */
.L_x_14:
[----:B------:R-:W-:Y:S05]  /*0690*/  WARPSYNC.ALL ;  /* 0x0000000000007948 */ /* 0x000fea0003800000 */
[----:B--2---:R-:W-:Y:S06]  /*06a0*/  BAR.SYNC.DEFER_BLOCKING 0x0 ;  /* 0x0000000000007b1d */ /* 0x004fec0000010000 */
[----:B------:R-:W-:Y:S02]  /*06b0*/  BSSY B1, `(.L_x_15) ;  /* 0x000000b000017945 */ /* 0x000fe40003800000 */
[----:B------:R-:W-:Y:S06]  /*06c0*/  BAR.SYNC.DEFER_BLOCKING 0x0 ;  /* 0x0000000000007b1d */ /* 0x000fec0000010000 */
[----:B------:R2:W-:Y:S01]  /*06d0*/  @!P0 STS [R4], RZ ;  /* 0x000000ff04008388 */ /* 0x0005e20000000800 */
[----:B------:R-:W-:Y:S01]  /*06e0*/  NOP ;  /* 0x0000000000007918 */ /* 0x000fe20000000000 */
[----:B------:R-:W-:Y:S05]  /*06f0*/  @P2 BRA `(.L_x_16) ;  /* 0x0000000000182947 */ /* 0x000fea0003800000 */
[----:B-1-345:R-:W1:Y:S01]  /*0700*/  LDS R2, [UR20+0x8] ;  /* 0x00000814ff027984 */ /* 0x03ae620008000800 */
[----:B------:R-:W3:Y:S01]  /*0710*/  LDC.64 R8, c[0x0][0x218] ;  /* 0x00008600ff087b82 */ /* 0x000ee20000000a00 */
[----:B------:R-:W-:Y:S02]  /*0720*/  IMAD.MOV.U32 R3, RZ, RZ, 0x70 ;  /* 0x00000070ff037424 */ /* 0x000fe400078e00ff */
[----:B---3--:R3:W-:Y:S03]  /*0730*/  STS.64 [UR20], R8 ;  /* 0x00000008ff007988 */ /* 0x0087e60008000a14 */
[----:B-1----:R-:W-:-:S05]  /*0740*/  LOP3.LUT R2, R2, 0x10, R3, 0xd8, !PT ;  /* 0x0000001002027812 */ /* 0x002fca00078ed803 */
[----:B------:R3:W-:Y:S02]  /*0750*/  STS [UR20+0x8], R2 ;  /* 0x00000802ff007988 */ /* 0x0007e40008000814 */
.L_x_16:
[----:B-1----:R-:W-:Y:S05]  /*0760*/  BSYNC B1 ;  /* 0x0000000000017941 */ /* 0x002fea0003800000 */
.L_x_15:
[----:B------:R-:W-:Y:S04]  /*0770*/  BSSY B2, `(.L_x_17) ;  /* 0x000000f000027945 */ /* 0x000fe80003800000 */
[----:B------:R-:W-:Y:S04]  /*0780*/  BSSY B1, `(.L_x_18) ;  /* 0x000000c000017945 */ /* 0x000fe80003800000 */
[----:B------:R-:W-:Y:S05]  /*0790*/  @P2 BRA `(.L_x_19) ;  /* 0x0000000000282947 */ /* 0x000fea0003800000 */
[----:B---345:R-:W1:Y:S01]  /*07a0*/  LDS R2, [UR20+0x34] ;  /* 0x00003414ff027984 */ /* 0x038e620008000800 */
[----:B------:R-:W-:Y:S01]  /*07b0*/  IMAD.MOV.U32 R3, RZ, RZ, 0x7f000000 ;  /* 0x7f000000ff037424 */ /* 0x000fe200078e00ff */
[----:B------:R-:W-:Y:S05]  /*07c0*/  @P2 BREAK B1 ;  /* 0x0000000000012942 */ /* 0x000fea0003800000 */
[----:B-1----:R-:W-:-:S05]  /*07d0*/  LOP3.LUT R2, R2, 0xff000000, R3, 0xb8, !PT ;  /* 0xff00000002027812 */ /* 0x002fca00078eb803 */
[----:B------:R1:W-:Y:S01]  /*07e0*/  STS [UR20+0x34], R2 ;  /* 0x00003402ff007988 */ /* 0x0003e20008000814 */
[----:B------:R-:W-:Y:S05]  /*07f0*/  @P2 BRA `(.L_x_20) ;  /* 0x0000000000182947 */ /* 0x000fea0003800000 */
[----:B------:R-:W3:Y:S01]  /*0800*/  LDS R3, [UR20+0x38] ;  /* 0x00003814ff037984 */ /* 0x000ee20008000800 */
[----:B-1----:R-:W-:-:S05]  /*0810*/  IMAD.MOV.U32 R2, RZ, RZ, 0xff ;  /* 0x000000ffff027424 */ /* 0x002fca00078e00ff */
[----:B---3--:R-:W-:-:S05]  /*0820*/  LOP3.LUT R2, R3, 0xff, R2, 0xb8, !PT ;  /* 0x000000ff03027812 */ /* 0x008fca00078eb802 */
[----:B------:R1:W-:Y:S02]  /*0830*/  STS [UR20+0x38], R2 ;  /* 0x00003802ff007988 */ /* 0x0003e40008000814 */
.L_x_19:
[----:B------:R-:W-:Y:S05]  /*0840*/  BSYNC B1 ;  /* 0x0000000000017941 */ /* 0x000fea0003800000 */
.L_x_18:
[----:B------:R1:W-:Y:S02]  /*0850*/  @!P2 STS [UR20+0x20], R5 ;  /* 0x00002005ff00a988 */ /* 0x0003e40008000814 */
.L_x_20:
[----:B------:R-:W-:Y:S05]  /*0860*/  BSYNC B2 ;  /* 0x0000000000027941 */ /* 0x000fea0003800000 */
.L_x_17:
[----:B------:R-:W-:Y:S05]  /*0870*/  WARPSYNC.ALL ;  /* 0x0000000000007948 */ /* 0x000fea0003800000 */
[----:B-1----:R-:W1:Y:S01]  /*0880*/  LDC R5, c[0x0][0x22c] ;  /* 0x00008b00ff057b82 */ /* 0x002e620000000800 */
[----:B------:R-:W-:Y:S01]  /*0890*/  BSSY B2, `(.L_x_21) ;  /* 0x000000b000027945 */ /* 0x000fe20003800000 */
[----:B-1----:R-:W-:-:S03]  /*08a0*/  VIADD R5, R5, 0xffffffff ;  /* 0xffffffff05057836 */ /* 0x002fc60000000000 */
[----:B------:R-:W-:Y:S05]  /*08b0*/  @P2 BRA `(.L_x_22) ;  /* 0x0000000000202947 */ /* 0x000fea0003800000 */
[----:B---345:R-:W1:Y:S01]  /*08c0*/  LDS R2, [UR20+0x1c] ;  /* 0x00001c14ff027984 */ /* 0x038e620008000800 */
[----:B------:R-:W3:Y:S03]  /*08d0*/  LDC.64 R10, c[0x0][0x240] ;  /* 0x00009000ff0a7b82 */ /* 0x000ee60000000a00 */
[----:B------:R4:W-:Y:S01]  /*08e0*/  STS [UR20+0x24], R5 ;  /* 0x00002405ff007988 */ /* 0x0009e20008000814 */
[--C-:B---3--:R-:W-:Y:S02]  /*08f0*/  SHF.R.U32.HI R9, RZ, 0x4, R11.reuse ;  /* 0x00000004ff097819 */ /* 0x108fe4000001160b */
[----:B------:R-:W-:-:S05]  /*0900*/  SHF.R.U64 R3, R10, 0x4, R11 ;  /* 0x000000040a037819 */ /* 0x000fca000000120b */
[----:B------:R4:W-:Y:S01]  /*0910*/  STS [UR20+0xc], R3 ;  /* 0x00000c03ff007988 */ /* 0x0009e20008000814 */
[----:B-1----:R-:W-:-:S05]  /*0920*/  LOP3.LUT R2, R2, 0xf, R9, 0xb8, !PT ;  /* 0x0000000f02027812 */ /* 0x002fca00078eb809 */
[----:B------:R4:W-:Y:S02]  /*0930*/  STS [UR20+0x1c], R2 ;  /* 0x00001c02ff007988 */ /* 0x0009e40008000814 */
.L_x_22:
[----:B------:R-:W-:Y:S05]  /*0940*/  BSYNC B2 ;  /* 0x0000000000027941 */ /* 0x000fea0003800000 */
.L_x_21:
[----:B------:R-:W-:Y:S04]  /*0950*/  BSSY B3, `(.L_x_23) ;  /* 0x000001d000037945 */ /* 0x000fe80003800000 */
[----:B------:R-:W-:Y:S04]  /*0960*/  BSSY B2, `(.L_x_24) ;  /* 0x0000018000027945 */ /* 0x000fe80003800000 */
[----:B------:R-:W-:Y:S05]  /*0970*/  @P2 BRA `(.L_x_25) ;  /* 0x00000000001c2947 */ /* 0x000fea0003800000 */
[----:B---345:R-:W1:Y:S02]  /*0980*/  LDS R2, [UR20+0x34] ;  /* 0x00003414ff027984 */ /* 0x038e640008000800 */
[----:B-1----:R-:W-:-:S05]  /*0990*/  LOP3.LUT R2, R2, 0x7, RZ, 0xb8, !PT ;  /* 0x0000000702027812 */ /* 0x002fca00078eb8ff */
[----:B------:R1:W-:Y:S01]  /*09a0*/  STS [UR20+0x34], R2 ;  /* 0x00003402ff007988 */ /* 0x0003e20008000814 */
[----:B------:R-:W-:Y:S05]  /*09b0*/  @P2 BRA `(.L_x_26) ;  /* 0x00000000001c2947 */ /* 0x000fea0003800000 */
[----:B-1----:R-:W1:Y:S02]  /*09c0*/  LDS R2, [UR20+0x34] ;  /* 0x00003414ff027984 */ /* 0x002e640008000800 */
[----:B-1----:R-:W-:-:S05]  /*09d0*/  LOP3.LUT R2, R2, 0x38, RZ, 0xb8, !PT ;  /* 0x0000003802027812 */ /* 0x002fca00078eb8ff */
[----:B------:R1:W-:Y:S02]  /*09e0*/  STS [UR20+0x34], R2 ;  /* 0x00003402ff007988 */ /* 0x0003e40008000814 */
.L_x_25:
[----:B------:R-:W-:Y:S05]  /*09f0*/  @P2 BRA `(.L_x_27) ;  /* 0x00000000001c2947 */ /* 0x000fea0003800000 */
[----:B-1-345:R-:W1:Y:S02]  /*0a00*/  LDS R2, [UR20+0x8] ;  /* 0x00000814ff027984 */ /* 0x03ae640008000800 */
[----:B-1----:R-:W-:-:S05]  /*0a10*/  LOP3.LUT R2, R2, 0x780, RZ, 0xb8, !PT ;  /* 0x0000078002027812 */ /* 0x002fca00078eb8ff */
[----:B------:R3:W-:Y:S02]  /*0a20*/  STS [UR20+0x8], R2 ;  /* 0x00000802ff007988 */ /* 0x0007e40008000814 */
.L_x_26:
[----:B------:R-:W-:Y:S05]  /*0a30*/  @P2 BRA `(.L_x_28) ;  /* 0x0000000000282947 */ /* 0x000fea0003800000 */
[----:B-1-3--:R-:W1:Y:S02]  /*0a40*/  LDS R2, [UR20+0x8] ;  /* 0x00000814ff027984 */ /* 0x00ae640008000800 */
[----:B-1----:R-:W-:-:S05]  /*0a50*/  LOP3.LUT R2, R2, 0x1800, RZ, 0xb8, !PT ;  /* 0x0000180002027812 */ /* 0x002fca00078eb8ff */
[----:B------:R1:W-:Y:S02]  /*0a60*/  STS [UR20+0x8], R2 ;  /* 0x00000802ff007988 */ /* 0x0003e40008000814 */
.L_x_27:
[----:B------:R-:W-:Y:S05]  /*0a70*/  @P2 BREAK B2 ;  /* 0x0000000000022942 */ /* 0x000fea0003800000 */
[----:B------:R-:W-:Y:S05]  /*0a80*/  @P2 BRA `(.L_x_29) ;  /* 0x0000000000242947 */ /* 0x000fea0003800000 */
[----:B-1-345:R-:W1:Y:S01]  /*0a90*/  LDS R2, [UR20+0x8] ;  /* 0x00000814ff027984 */ /* 0x03ae620008000800 */
[----:B------:R-:W-:-:S05]  /*0aa0*/  IMAD.MOV.U32 R3, RZ, RZ, 0x6000 ;  /* 0x00006000ff037424 */ /* 0x000fca00078e00ff */
[----:B-1----:R-:W-:-:S04]  /*0ab0*/  LOP3.LUT R2, R2, 0x6000, R3, 0xd8, !PT ;  /* 0x0000600002027812 */ /* 0x002fc800078ed803 */
[----:B------:R-:W-:-:S05]  /*0ac0*/  LOP3.LUT R2, R2, 0x400000, RZ, 0xb8, !PT ;  /* 0x0040000002027812 */ /* 0x000fca00078eb8ff */
[----:B------:R4:W-:Y:S02]  /*0ad0*/  STS [UR20+0x8], R2 ;  /* 0x00000802ff007988 */ /* 0x0009e40008000814 */
.L_x_28:
[----:B------:R-:W-:Y:S05]  /*0ae0*/  BSYNC B2 ;  /* 0x0000000000027941 */ /* 0x000fea0003800000 */
.L_x_24:
[----:B-1-34-:R-:W1:Y:S02]  /*0af0*/  @!P2 LDS R2, [UR20+0x8] ;  /* 0x00000814ff02a984 */ /* 0x01ae640008000800 */
[----:B-1----:R-:W-:-:S05]  /*0b00*/  @!P2 LOP3.LUT R2, R2, 0x8000, RZ, 0xb8, !PT ;  /* 0x000080000202a812 */ /* 0x002fca00078eb8ff */
[----:B------:R1:W-:Y:S02]  /*0b10*/  @!P2 STS [UR20+0x8], R2 ;  /* 0x00000802ff00a988 */ /* 0x0003e40008000814 */
.L_x_29:
[----:B------:R-:W-:Y:S05]  /*0b20*/  BSYNC B3 ;  /* 0x0000000000037941 */ /* 0x000fea0003800000 */
.L_x_23:
[----:B------:R-:W-:Y:S05]  /*0b30*/  WARPSYNC.ALL ;  /* 0x0000000000007948 */ /* 0x000fea0003800000 */
[----:B------:R-:W-:-:S04]  /*0b40*/  UIADD3 UR25, UR5, 0x80, URZ ;  /* 0x0000008005197890 */ /* 0x000fc8000fffe03f */
[----:B------:R-:W-:-:S04]  /*0b50*/  UIADD3 UR24, UP0, UR25, UR26, URZ ;  /* 0x0000001a19187290 */ /* 0x000fc8000ff1e03f */
[----:B------:R-:W-:Y:S01]  /*0b60*/  ULEA.HI.X.SX32 UR25, UR25, UR27, 0x1, UP0 ;  /* 0x0000001b19197291 */ /* 0x000fe200080f0e3f */
[----:B------:R-:W-:Y:S11]  /*0b70*/  @P0 BRA `(.L_x_30) ;  /* 0x0000000000280947 */ /* 0x000ff60003800000 */
[----:B-1-345:R-:W1:Y:S01]  /*0b80*/  S2R R2, SR_LANEID ;  /* 0x0000000000027919 */ /* 0x03ae620000000000 */
[----:B------:R-:W-:Y:S05]  /*0b90*/  WARPSYNC.ALL ;  /* 0x0000000000007948 */ /* 0x000fea0003800000 */
[----:B-1----:R-:W-:-:S05]  /*0ba0*/  IMAD.SHL.U32 R8, R2, 0x4, RZ ;  /* 0x0000000402087824 */ /* 0x002fca00078e00ff */
[----:B------:R-:W1:Y:S01]  /*0bb0*/  LDS R9, [R8+UR20] ;  /* 0x0000001408097984 */ /* 0x000e620008000800 */
[----:B------:R-:W-:-:S05]  /*0bc0*/  IADD3 R2, P1, R8, UR24, RZ ;  /* 0x0000001808027c10 */ /* 0x000fca000ff3e0ff */
[----:B------:R-:W-:-:S05]  /*0bd0*/  IMAD.X R3, RZ, RZ, UR25, P1 ;  /* 0x00000019ff037e24 */ /* 0x000fca00088e06ff */
[----:B-1----:R1:W3:Y:S01]  /*0be0*/  ATOMG.E.EXCH.STRONG.GPU PT, RZ, [R2], R9 ;  /* 0x0000000902ff73a8 */ /* 0x0022e200041ee100 */
[----:B------:R-:W-:-:S04]  /*0bf0*/  DEPBAR {5,4,3,2,1,0} ;  /* 0x0000003f0000791a */ /* 0x000fc80000000000 */
[----:B------:R1:W-:Y:S01]  /*0c00*/  UTMACCTL.IV [UR24] ;  /* 0x00000000180079b9 */ /* 0x0003e20008000000 */
[----:B------:R-:W-:Y:S01]  /*0c10*/  NOP ;  /* 0x0000000000007918 */ /* 0x000fe20000000000 */
.L_x_30:
[----:B------:R-:W-:Y:S05]  /*0c20*/  @P0 BRA `(.L_x_31) ;  /* 0x00000000000c0947 */ /* 0x000fea0003800000 */
[----:B------:R0:W-:Y:S01]  /*0c30*/  UTMACMDFLUSH ;  /* 0x00000000000079b7 */ /* 0x0001e20000000000 */
[----:B------:R-:W-:Y:S05]  /*0c40*/  @P0 BRA `(.L_x_31) ;  /* 0x0000000000040947 */ /* 0x000fea0003800000 */
[----:B------:R-:W-:-:S04]  /*0c50*/  DEPBAR.LE SB0, 0x0 ;  /* 0x000080000000791a */ /* 0x000fc80000000000 */
.L_x_31:
[----:B------:R-:W-:Y:S05]  /*0c60*/  WARPSYNC.ALL ;  /* 0x0000000000007948 */ /* 0x000fea0003800000 */
[----:B---3--:R-:W-:Y:S06]  /*0c70*/  BAR.SYNC.DEFER_BLOCKING 0x0 ;  /* 0x0000000000007b1d */ /* 0x008fec0000010000 */
[----:B------:R-:W-:Y:S02]  /*0c80*/  BSSY B3, `(.L_x_32) ;  /* 0x000000b000037945 */ /* 0x000fe40003800000 */
[----:B------:R-:W-:Y:S06]  /*0c90*/  BAR.SYNC.DEFER_BLOCKING 0x0 ;  /* 0x0000000000007b1d */ /* 0x000fec0000010000 */
[----:B------:R3:W-:Y:S01]  /*0ca0*/  @!P0 STS [R4], RZ ;  /* 0x000000ff04008388 */ /* 0x0007e20000000800 */
[----:B------:R-:W-:Y:S01]  /*0cb0*/  NOP ;  /* 0x0000000000007918 */ /* 0x000fe20000000000 */
[----:B------:R-:W-:Y:S05]  /*0cc0*/  @P2 BRA `(.L_x_33) ;  /* 0x0000000000182947 */ /* 0x000fea0003800000 */
[----:B-1--45:R-:W1:Y:S01]  /*0cd0*/  LDS R2, [UR20+0x8] ;  /* 0x00000814ff027984 */ /* 0x032e620008000800 */
[----:B------:R-:W4:Y:S01]  /*0ce0*/  LDC.64 R8, c[0x0][0x220] ;  /* 0x00008800ff087b82 */ /* 0x000f220000000a00 */
[----:B------:R-:W-:Y:S02]  /*0cf0*/  IMAD.MOV.U32 R3, RZ, RZ, 0x70 ;  /* 0x00000070ff037424 */ /* 0x000fe400078e00ff */
[----:B----4-:R4:W-:Y:S03]  /*0d00*/  STS.64 [UR20], R8 ;  /* 0x00000008ff007988 */ /* 0x0109e60008000a14 */
[----:B-1----:R-:W-:-:S05]  /*0d10*/  LOP3.LUT R2, R2, 0x10, R3, 0xd8, !PT ;  /* 0x0000001002027812 */ /* 0x002fca00078ed803 */
[----:B------:R4:W-:Y:S02]  /*0d20*/  STS [UR20+0x8], R2 ;  /* 0x00000802ff007988 */ /* 0x0009e40008000814 */
.L_x_33:
[----:B-1----:R-:W-:Y:S05]  /*0d30*/  BSYNC B3 ;  /* 0x0000000000037941 */ /* 0x002fea0003800000 */
.L_x_32:
[----:B------:R-:W-:Y:S04]  /*0d40*/  BSSY B3, `(.L_x_34) ;  /* 0x0000033000037945 */ /* 0x000fe80003800000 */
[----:B------:R-:W-:Y:S04]  /*0d50*/  BSSY B4, `(.L_x_35) ;  /* 0x000002e000047945 */ /* 0x000fe80003800000 */
[----:B------:R-:W-:Y:S05]  /*0d60*/  @P2 BRA `(.L_x_36) ;  /* 0x0000000000242947 */ /* 0x000fea0003800000 */
[----:B----45:R-:W1:Y:S01]  /*0d70*/  LDS R2, [UR20+0x34] ;  /* 0x00003414ff027984 */ /* 0x030e620008000800 */
[----:B------:R-:W-:-:S05]  /*0d80*/  IMAD.MOV.U32 R3, RZ, RZ, 0x7f000000 ;  /* 0x7f000000ff037424 */ /* 0x000fca00078e00ff */
[----:B-1----:R-:W-:-:S05]  /*0d90*/  LOP3.LUT R2, R2, 0xff000000, R3, 0xb8, !PT ;  /* 0xff00000002027812 */ /* 0x002fca00078eb803 */
[----:B------:R1:W-:Y:S01]  /*0da0*/  STS [UR20+0x34], R2 ;  /* 0x00003402ff007988 */ /* 0x0003e20008000814 */
[----:B------:R-:W-:Y:S05]  /*0db0*/  @P2 BRA `(.L_x_37) ;  /* 0x0000000000182947 */ /* 0x000fea0003800000 */
[----:B-1----:R-:W1:Y:S01]  /*0dc0*/  LDS R2, [UR20+0x38] ;  /* 0x00003814ff027984 */ /* 0x002e620008000800 */
[----:B------:R-:W-:-:S05]  /*0dd0*/  IMAD.MOV.U32 R3, RZ, RZ, 0x7f ;  /* 0x0000007fff037424 */ /* 0x000fca00078e00ff */
[----:B-1----:R-:W-:-:S05]  /*0de0*/  LOP3.LUT R2, R2, 0xff, R3, 0xb8, !PT ;  /* 0x000000ff02027812 */ /* 0x002fca00078eb803 */
[----:B------:R1:W-:Y:S02]  /*0df0*/  STS [UR20+0x38], R2 ;  /* 0x00003802ff007988 */ /* 0x0003e40008000814 */
.L_x_36:
[----:B------:R-:W-:Y:S05]  /*0e00*/  @P2 BRA `(.L_x_38) ;  /* 0x00000000000c2947 */ /* 0x000fea0003800000 */
[----:B------:R1:W-:Y:S02]  /*0e10*/  STS [UR20+0x20], R5 ;  /* 0x00002005ff007988 */ /* 0x0003e40008000814 */
.L_x_37:
[----:B------:R-:W-:Y:S05]  /*0e20*/  @P2 BRA `(.L_x_39) ;  /* 0x0000000000242947 */ /* 0x000fea0003800000 */
[----:B------:R1:W-:Y:S02]  /*0e30*/  STS [UR20+0x24], R6 ;  /* 0x00002406ff007988 */ /* 0x0003e40008000814 */
.L_x_38:
[----:B------:R-:W-:Y:S05]  /*0e40*/  @P2 BRA `(.L_x_40) ;  /* 0x00000000002c2947 */ /* 0x000fea0003800000 */
[----:B-1--45:R-:W1:Y:S01]  /*0e50*/  LDS R2, [UR20+0x1c] ;  /* 0x00001c14ff027984 */ /* 0x032e620008000800 */
[----:B------:R-:W4:Y:S02]  /*0e60*/  LDC.64 R8, c[0x0][0x248] ;  /* 0x00009200ff087b82 */ /* 0x000f240000000a00 */
[--C-:B----4-:R-:W-:Y:S02]  /*0e70*/  SHF.R.U32.HI R5, RZ, 0x4, R9.reuse ;  /* 0x00000004ff057819 */ /* 0x110fe40000011609 */
[----:B------:R-:W-:-:S05]  /*0e80*/  SHF.R.U64 R3, R8, 0x4, R9 ;  /* 0x0000000408037819 */ /* 0x000fca0000001209 */
[----:B------:R4:W-:Y:S01]  /*0e90*/  STS [UR20+0xc], R3 ;  /* 0x00000c03ff007988 */ /* 0x0009e20008000814 */
[----:B-1----:R-:W-:-:S05]  /*0ea0*/  LOP3.LUT R2, R2, 0xf, R5, 0xb8, !PT ;  /* 0x0000000f02027812 */ /* 0x002fca00078eb805 */
[----:B------:R4:W-:Y:S02]  /*0eb0*/  STS [UR20+0x1c], R2 ;  /* 0x00001c02ff007988 */ /* 0x0009e40008000814 */
.L_x_39:
[----:B------:R-:W-:Y:S05]  /*0ec0*/  @P2 BRA `(.L_x_41) ;  /* 0x00000000001c2947 */ /* 0x000fea0003800000 */
[----:B-1--45:R-:W1:Y:S02]  /*0ed0*/  LDS R2, [UR20+0x34] ;  /* 0x00003414ff027984 */ /* 0x032e640008000800 */
[----:B-1----:R-:W-:-:S05]  /*0ee0*/  LOP3.LUT R2, R2, 0x7, RZ, 0xb8, !PT ;  /* 0x0000000702027812 */ /* 0x002fca00078eb8ff */
[----:B------:R1:W-:Y:S02]  /*0ef0*/  STS [UR20+0x34], R2 ;  /* 0x00003402ff007988 */ /* 0x0003e40008000814 */
.L_x_40:
[----:B------:R-:W-:Y:S05]  /*0f00*/  @P2 BRA `(.L_x_42) ;  /* 0x00000000001c2947 */ /* 0x000fea0003800000 */
[----:B-1--45:R-:W1:Y:S02]  /*0f10*/  LDS R2, [UR20+0x34] ;  /* 0x00003414ff027984 */ /* 0x032e640008000800 */
[----:B-1----:R-:W-:-:S05]  /*0f20*/  LOP3.LUT R2, R2, 0x38, RZ, 0xb8, !PT ;  /* 0x0000003802027812 */ /* 0x002fca00078eb8ff */
[----:B------:R1:W-:Y:S02]  /*0f30*/  STS [UR20+0x34], R2 ;  /* 0x00003402ff007988 */ /* 0x0003e40008000814 */
.L_x_41:
[----:B------:R-:W-:Y:S05]  /*0f40*/  @P2 BRA `(.L_x_43) ;  /* 0x00000000001c2947 */ /* 0x000fea0003800000 */
[----:B-1--45:R-:W1:Y:S02]  /*0f50*/  LDS R2, [UR20+0x8] ;  /* 0x00000814ff027984 */ /* 0x032e640008000800 */
[----:B-1----:R-:W-:-:S05]  /*0f60*/  LOP3.LUT R2, R2, 0x780, RZ, 0xb8, !PT ;  /* 0x0000078002027812 */ /* 0x002fca00078eb8ff */
[----:B------:R1:W-:Y:S02]  /*0f70*/  STS [UR20+0x8], R2 ;  /* 0x00000802ff007988 */ /* 0x0003e40008000814 */
.L_x_42:
[----:B------:R-:W-:Y:S05]  /*0f80*/  @P2 BRA `(.L_x_44) ;  /* 0x0000000000282947 */ /* 0x000fea0003800000 */
[----:B-1--45:R-:W1:Y:S02]  /*0f90*/  LDS R2, [UR20+0x8] ;  /* 0x00000814ff027984 */ /* 0x032e640008000800 */
[----:B-1----:R-:W-:-:S05]  /*0fa0*/  LOP3.LUT R2, R2, 0x1800, RZ, 0xb8, !PT ;  /* 0x0000180002027812 */ /* 0x002fca00078eb8ff */
[----:B------:R1:W-:Y:S02]  /*0fb0*/  STS [UR20+0x8], R2 ;  /* 0x00000802ff007988 */ /* 0x0003e40008000814 */
.L_x_43:
[----:B------:R-:W-:Y:S05]  /*0fc0*/  @P2 BREAK B4 ;  /* 0x0000000000042942 */ /* 0x000fea0003800000 */
[----:B------:R-:W-:Y:S05]  /*0fd0*/  @P2 BRA `(.L_x_45) ;  /* 0x0000000000242947 */ /* 0x000fea0003800000 */
[----:B-1--45:R-:W1:Y:S01]  /*0fe0*/  LDS R2, [UR20+0x8] ;  /* 0x00000814ff027984 */ /* 0x032e620008000800 */
[----:B------:R-:W-:-:S05]  /*0ff0*/  IMAD.MOV.U32 R3, RZ, RZ, 0x6000 ;  /* 0x00006000ff037424 */ /* 0x000fca00078e00ff */
[----:B-1----:R-:W-:-:S04]  /*1000*/  LOP3.LUT R2, R2, 0x6000, R3, 0xd8, !PT ;  /* 0x0000600002027812 */ /* 0x002fc800078ed803 */
[----:B------:R-:W-:-:S05]  /*1010*/  LOP3.LUT R2, R2, 0x400000, RZ, 0xb8, !PT ;  /* 0x0040000002027812 */ /* 0x000fca00078eb8ff */
[----:B------:R1:W-:Y:S02]  /*1020*/  STS [UR20+0x8], R2 ;  /* 0x00000802ff007988 */ /* 0x0003e40008000814 */
.L_x_44:
[----:B------:R-:W-:Y:S05]  /*1030*/  BSYNC B4 ;  /* 0x0000000000047941 */ /* 0x000fea0003800000 */
.L_x_35:
[----:B-1--45:R-:W1:Y:S02]  /*1040*/  @!P2 LDS R2, [UR20+0x8] ;  /* 0x00000814ff02a984 */ /* 0x032e640008000800 */
[----:B-1----:R-:W-:-:S05]  /*1050*/  @!P2 LOP3.LUT R2, R2, 0x8000, RZ, 0xb8, !PT ;  /* 0x000080000202a812 */ /* 0x002fca00078eb8ff */
[----:B------:R1:W-:Y:S02]  /*1060*/  @!P2 STS [UR20+0x8], R2 ;  /* 0x00000802ff00a988 */ /* 0x0003e40008000814 */
.L_x_45:
[----:B------:R-:W-:Y:S05]  /*1070*/  BSYNC B3 ;  /* 0x0000000000037941 */ /* 0x000fea0003800000 */
.L_x_34:
[----:B------:R-:W-:Y:S05]  /*1080*/  WARPSYNC.ALL ;  /* 0x0000000000007948 */ /* 0x000fea0003800000 */
[----:B------:R-:W-:Y:S01]  /*1090*/  UIADD3 UR5, UR5, 0x100, URZ ;  /* 0x0000010005057890 */ /* 0x000fe2000fffe03f */
[----:B------:R-:W-:Y:S01]  /*10a0*/  ISETP.GE.AND P1, PT, R12, 0x1, PT ;  /* 0x000000010c00780c */ /* 0x000fe20003f26270 */
[----:B------:R-:W-:Y:S01]  /*10b0*/  IMAD.MOV.U32 R24, RZ, RZ, RZ ;  /* 0x000000ffff187224 */ /* 0x000fe200078e00ff */
[----:B------:R-:W-:Y:S01]  /*10c0*/  SHF.R.U32.HI R6, RZ, 0x5, R0 ;  /* 0x00000005ff067819 */ /* 0x000fe20000011600 */
[----:B------:R-:W-:-:S04]  /*10d0*/  UIADD3 UR26, UP0, UR5, UR26, URZ ;  /* 0x0000001a051a7290 */ /* 0x000fc8000ff1e03f */
[----:B------:R-:W-:Y:S01]  /*10e0*/  ULEA.HI.X.SX32 UR27, UR5, UR27, 0x1, UP0 ;  /* 0x0000001b051b7291 */ /* 0x000fe200080f0e3f */
[----:B------:R-:W-:Y:S11]  /*10f0*/  @P0 BRA `(.L_x_46) ;  /* 0x0000000000280947 */ /* 0x000ff60003800000 */
[----:B-1--45:R-:W2:Y:S01]  /*1100*/  S2R R2, SR_LANEID ;  /* 0x0000000000027919 */ /* 0x032ea20000000000 */
[----:B------:R-:W-:Y:S05]  /*1110*/  WARPSYNC.ALL ;  /* 0x0000000000007948 */ /* 0x000fea0003800000 */
[----:B--23--:R-:W-:-:S05]  /*1120*/  IMAD.SHL.U32 R4, R2, 0x4, RZ ;  /* 0x0000000402047824 */ /* 0x00cfca00078e00ff */
[----:B------:R-:W1:Y:S01]  /*1130*/  LDS R5, [R4+UR20] ;  /* 0x0000001404057984 */ /* 0x000e620008000800 */
[----:B------:R-:W-:-:S05]  /*1140*/  IADD3 R2, P3, R4, UR26, RZ ;  /* 0x0000001a04027c10 */ /* 0x000fca000ff7e0ff */
[----:B------:R-:W-:-:S05]  /*1150*/  IMAD.X R3, RZ, RZ, UR27, P3 ;  /* 0x0000001bff037e24 */ /* 0x000fca00098e06ff */
[----:B-1----:R1:W2:Y:S01]  /*1160*/  ATOMG.E.EXCH.STRONG.GPU PT, RZ, [R2], R5 ;  /* 0x0000000502ff73a8 */ /* 0x0022a200041ee100 */
[----:B------:R-:W-:-:S04]  /*1170*/  DEPBAR {5,4,3,2,1,0} ;  /* 0x0000003f0000791a */ /* 0x000fc80000000000 */
[----:B------:R1:W-:Y:S01]  /*1180*/  UTMACCTL.IV [UR26] ;  /* 0x000000001a0079b9 */ /* 0x0003e20008000000 */
[----:B------:R-:W-:Y:S01]  /*1190*/  NOP ;  /* 0x0000000000007918 */ /* 0x000fe20000000000 */
.L_x_46:
[----:B------:R-:W-:Y:S05]  /*11a0*/  @P0 BRA `(.L_x_47) ;  /* 0x00000000000c0947 */ /* 0x000fea0003800000 */
[----:B------:R0:W-:Y:S01]  /*11b0*/  UTMACMDFLUSH ;  /* 0x00000000000079b7 */ /* 0x0001e20000000000 */
[----:B------:R-:W-:Y:S05]  /*11c0*/  @P0 BRA `(.L_x_47) ;  /* 0x0000000000040947 */ /* 0x000fea0003800000 */
[----:B------:R-:W-:-:S04]  /*11d0*/  DEPBAR.LE SB0, 0x0 ;  /* 0x000080000000791a */ /* 0x000fc80000000000 */
.L_x_47:
[----:B------:R-:W-:Y:S05]  /*11e0*/  WARPSYNC.ALL ;  /* 0x0000000000007948 */ /* 0x000fea0003800000 */
[----:B--2---:R-:W-:Y:S01]  /*11f0*/  BAR.SYNC.DEFER_BLOCKING 0x0 ;  /* 0x0000000000007b1d */ /* 0x004fe20000010000 */
[----:B------:R-:W-:Y:S01]  /*1200*/  R2UR UR21, R6 ;  /* 0x00000000061572ca */ /* 0x000fe200000e0000 */
[----:B------:R-:W-:Y:S01]  /*1210*/  USHF.L.U32 UR15, UR32, 0x8, URZ ;  /* 0x00000008200f7899 */ /* 0x000fe2000800063f */
[----:B------:R-:W-:Y:S01]  /*1220*/  IMAD.MOV.U32 R25, RZ, RZ, RZ ;  /* 0x000000ffff197224 */ /* 0x000fe200078e00ff */
[----:B------:R-:W-:Y:S02]  /*1230*/  CS2R R26, SRZ ;  /* 0x00000000001a7805 */ /* 0x000fe4000001ff00 */
[----:B------:R-:W-:Y:S01]  /*1240*/  CS2R R28, SRZ ;  /* 0x00000000001c7805 */ /* 0x000fe2000001ff00 */
[----:B------:R-:W-:Y:S01]  /*1250*/  VOTEU.ALL UP0, P2 ;  /* 0x00000000003f7886 */ /* 0x000fe20001000000 */
[----:B------:R-:W-:Y:S01]  /*1260*/  UMOV UR6, 0x1 ;  /* 0x0000000100067882 */ /* 0x000fe20000000000 */
[----:B------:R-:W-:Y:S01]  /*1270*/  VOTEU.ALL UP1, P2 ;  /* 0x00000000003f7886 */ /* 0x000fe20001020000 */
[----:B------:R-:W-:Y:S01]  /*1280*/  VOTEU.ALL UP2, P2 ;  /* 0x00000000003f7886 */ /* 0x000fe20001040000 */
[----:B------:R-:W-:Y:S01]  /*1290*/  CS2R R30, SRZ ;  /* 0x00000000001e7805 */ /* 0x000fe2000001ff00 */
[----:B------:R-:W-:-:S04]  /*12a0*/  @!UP0 UIADD3 UR8, -UR6, 0x100000, URZ ;  /* 0x0010000006088890 */ /* 0x000fc8000fffe13f */
[----:B------:R-:W-:Y:S02]  /*12b0*/  @!UP0 USHF.L.U32 UR9, UR8, 0xb, URZ ;  /* 0x0000000b08098899 */ /* 0x000fe4000800063f */
[----:B------:R-:W-:Y:S01]  /*12c0*/  @!UP0 USHF.L.U32 UR8, UR8, 0x1, URZ ;  /* 0x0000000108088899 */ /* 0x000fe2000800063f */
        /* <DEDUP_REMOVED lines=9> */
[----:B------:R-:W-:Y:S01]  /*1360*/  VOTEU.ALL UP0, P2 ;  /* 0x00000000003f7886 */ /* 0x000fe20001000000 */
[----:B------:R-:W-:Y:S02]  /*1370*/  CS2R R38, SRZ ;  /* 0x0000000000267805 */ /* 0x000fe4000001ff00 */
[----:B------:R-:W-:Y:S02]  /*1380*/  CS2R R40, SRZ ;  /* 0x0000000000287805 */ /* 0x000fe4000001ff00 */
[----:B------:R-:W-:Y:S02]  /*1390*/  CS2R R42, SRZ ;  /* 0x00000000002a7805 */ /* 0x000fe4000001ff00 */
[----:B------:R-:W-:-:S02]  /*13a0*/  CS2R R44, SRZ ;  /* 0x00000000002c7805 */ /* 0x000fc4000001ff00 */
[----:B------:R-:W-:Y:S02]  /*13b0*/  CS2R R46, SRZ ;  /* 0x00000000002e7805 */ /* 0x000fe4000001ff00 */
[----:B------:R-:W-:Y:S01]  /*13c0*/  CS2R R48, SRZ ;  /* 0x0000000000307805 */ /* 0x000fe2000001ff00 */
[----:B------:R-:W2:Y:S02]  /*13d0*/  FENCE.VIEW.ASYNC.S ;  /* 0x00000000000073c6 */ /* 0x000ea40000000000 */
[----:B--2---:R-:W2:Y:S02]  /*13e0*/  @!UP0 SYNCS.EXCH.64 URZ, [UR20+0x24000], UR8 ;  /* 0x02400008143f85b2 */ /* 0x004ea40008000100 */
[----:B--2---:R-:W-:Y:S01]  /*13f0*/  BAR.SYNC.DEFER_BLOCKING 0x0 ;  /* 0x0000000000007b1d */ /* 0x004fe20000010000 */
[----:B------:R-:W-:Y:S02]  /*1400*/  CS2R R50, SRZ ;  /* 0x0000000000327805 */ /* 0x000fe4000001ff00 */
[----:B------:R-:W-:-:S02]  /*1410*/  CS2R R52, SRZ ;  /* 0x0000000000347805 */ /* 0x000fc4000001ff00 */
[----:B------:R-:W-:Y:S02]  /*1420*/  CS2R R54, SRZ ;  /* 0x0000000000367805 */ /* 0x000fe4000001ff00 */
[----:B------:R-:W-:Y:S02]  /*1430*/  CS2R R56, SRZ ;  /* 0x0000000000387805 */ /* 0x000fe4000001ff00 */
[----:B------:R-:W-:Y:S02]  /*1440*/  CS2R R58, SRZ ;  /* 0x00000000003a7805 */ /* 0x000fe4000001ff00 */
[----:B------:R-:W-:Y:S02]  /*1450*/  CS2R R60, SRZ ;  /* 0x00000000003c7805 */ /* 0x000fe4000001ff00 */
        /* <DEDUP_REMOVED lines=16> */
[----:B------:R-:W-:Y:S01]  /*1560*/  CS2R R94, SRZ ;  /* 0x00000000005e7805 */ /* 0x000fe2000001ff00 */
[----:B------:R2:W4:Y:S02]  /*1570*/  @!UP1 SYNCS.EXCH.64 URZ, [UR20+0x24008], UR10 ;  /* 0x0240080a143f95b2 */ /* 0x0005240008000100 */
[----:B----4-:R-:W-:Y:S01]  /*1580*/  BAR.SYNC.DEFER_BLOCKING 0x0 ;  /* 0x0000000000007b1d */ /* 0x010fe20000010000 */
        /* <DEDUP_REMOVED lines=9> */
[----:B------:R-:W-:Y:S01]  /*1620*/  CS2R R114, SRZ ;  /* 0x0000000000727805 */ /* 0x000fe2000001ff00 */
[----:B--2---:R-:W-:Y:S01]  /*1630*/  USHF.L.U32 UR11, UR33, 0x7, URZ ;  /* 0x00000007210b7899 */ /* 0x004fe2000800063f */
        /* <DEDUP_REMOVED lines=12> */
[----:B------:R2:W4:Y:S01]  /*1700*/  @!UP2 SYNCS.EXCH.64 URZ, [UR20+0x24010], UR6 ;  /* 0x02401006143fa5b2 */ /* 0x0005220008000100 */
[----:B------:R-:W-:Y:S02]  /*1710*/  CS2R R140, SRZ ;  /* 0x00000000008c7805 */ /* 0x000fe4000001ff00 */
[----:B------:R-:W-:Y:S02]  /*1720*/  CS2R R142, SRZ ;  /* 0x00000000008e7805 */ /* 0x000fe4000001ff00 */
[----:B------:R-:W-:Y:S02]  /*1730*/  CS2R R144, SRZ ;  /* 0x0000000000907805 */ /* 0x000fe4000001ff00 */
[----:B------:R-:W-:-:S02]  /*1740*/  CS2R R146, SRZ ;  /* 0x0000000000927805 */ /* 0x000fc4000001ff00 */
[----:B------:R-:W-:Y:S02]  /*1750*/  CS2R R148, SRZ ;  /* 0x0000000000947805 */ /* 0x000fe4000001ff00 */
[----:B------:R-:W-:Y:S01]  /*1760*/  CS2R R150, SRZ ;  /* 0x0000000000967805 */ /* 0x000fe2000001ff00 */
[----:B------:R-:W-:Y:S06]  /*1770*/  @!P1 BRA `(.L_x_48) ;  /* 0x0000000800189947 */ /* 0x000fec0003800000 */
        /* <DEDUP_REMOVED lines=63> */
[----:B------:R-:W-:Y:S01]  /*1b70*/  CS2R R150, SRZ ;  /* 0x0000000000967805 */ /* 0x000fe2000001ff00 */
[----:B------:R-:W-:Y:S01]  /*1b80*/  UMOV UR5, URZ ;  /* 0x0000003f00057c82 */ /* 0x000fe20008000000 */
[----:B------:R-:W-:-:S05]  /*1b90*/  UMOV UR10, URZ ;  /* 0x0000003f000a7c82 */ /* 0x000fca0008000000 */
.L_x_50:
[----:B----4-:R-:W-:Y:S01]  /*1ba0*/  BAR.SYNC.DEFER_BLOCKING 0x0 ;  /* 0x0000000000007b1d */ /* 0x010fe20000010000 */
[----:B------:R-:W-:Y:S01]  /*1bb0*/  ULEA UR30, UR5, UR20, 0x3 ;  /* 0x00000014051e7291 */ /* 0x000fe2000f8e183f */
[----:B-1----:R-:W-:Y:S01]  /*1bc0*/  @!P2 IMAD.MOV.U32 R3, RZ, RZ, 0xc000 ;  /* 0x0000c000ff03a424 */ /* 0x002fe200078e00ff */
[----:B------:R-:W-:Y:S01]  /*1bd0*/  ELECT P0, URZ, PT ;  /* 0x00000000003f782f */ /* 0x000fe20003800000 */
[----:B-----5:R-:W-:Y:S01]  /*1be0*/  IMAD.U32 R2, RZ, RZ, UR4 ;  /* 0x00000004ff027e24 */ /* 0x020fe2000f8e00ff */
[----:B------:R-:W-:Y:S02]  /*1bf0*/  ULEA UR8, UR5, UR20, 0xe ;  /* 0x0000001405087291 */ /* 0x000fe4000f8e703f */
[C---:B------:R-:W-:Y:S02]  /*1c00*/  ISETP.LT.U32.AND P0, PT, R7.reuse, 0x20, P0 ;  /* 0x000000200700780c */ /* 0x040fe40000701070 */
[----:B------:R-:W-:Y:S02]  /*1c10*/  ELECT P1, URZ, PT ;  /* 0x00000000003f782f */ /* 0x000fe40003820000 */
[----:B------:R-:W-:Y:S01]  /*1c20*/  SHF.L.U32 R2, R2, 0x1f, RZ ;  /* 0x0000001f02027819 */ /* 0x000fe200000006ff */
[----:B------:R-:W-:Y:S01]  /*1c30*/  UIADD3 UR8, UR8, 0x18000, URZ ;  /* 0x0001800008087890 */ /* 0x000fe2000fffe03f */
[----:B------:R-:W-:Y:S01]  /*1c40*/  ISETP.LT.U32.AND P1, PT, R7, 0x20, P1 ;  /* 0x000000200700780c */ /* 0x000fe20000f21070 */
[----:B------:R-:W-:Y:S01]  /*1c50*/  ULEA UR12, UR5, UR20, 0xf ;  /* 0x00000014050c7291 */ /* 0x000fe2000f8e783f */
[----:B------:R-:W-:Y:S01]  /*1c60*/  UMOV UR14, UR10 ;  /* 0x0000000a000e7c82 */ /* 0x000fe20008000000 */
[----:B------:R-:W-:-:S02]  /*1c70*/  USHF.L.U32 UR16, UR21, 0x7, URZ ;  /* 0x0000000715107899 */ /* 0x000fc4000800063f */
[----:B------:R-:W-:Y:S02]  /*1c80*/  USHF.R.U32.HI UR18, URZ, 0x4, UR12 ;  /* 0x000000043f127899 */ /* 0x000fe4000801160c */
[----:B------:R-:W-:Y:S01]  /*1c90*/  VOTEU.ANY UP0, P0 ;  /* 0x00000000003f7886 */ /* 0x000fe20000000100 */
[----:B------:R-:W-:Y:S01]  /*1ca0*/  VOTEU.ANY UP2, P0 ;  /* 0x00000000003f7886 */ /* 0x000fe20000040100 */
[----:B------:R-:W-:Y:S01]  /*1cb0*/  ULOP3.LUT UR16, UR16, 0x200, URZ, 0xc0, !UPT ;  /* 0x0000020010107892 */ /* 0x000fe2000f8ec03f */
[----:B------:R1:W-:Y:S01]  /*1cc0*/  @!P2 SYNCS.ARRIVE.TRANS64 RZ, [UR30+0x24000], R3 ;  /* 0x02400003ffffa9a7 */ /* 0x0003e2000800001e */
[----:B------:R-:W-:Y:S01]  /*1cd0*/  BAR.SYNC.DEFER_BLOCKING 0x0 ;  /* 0x0000000000007b1d */ /* 0x000fe20000010000 */
[----:B------:R-:W-:Y:S02]  /*1ce0*/  @UP0 UIADD3 UR9, UR30, 0x24000, URZ ;  /* 0x000240001e090890 */ /* 0x000fe4000fffe03f */
[----:B------:R-:W-:Y:S02]  /*1cf0*/  ULEA.HI UR16, UR8, UR16, URZ, 0x1c ;  /* 0x0000001008107291 */ /* 0x000fe4000f8fe03f */
[----:B------:R-:W-:Y:S01]  /*1d00*/  USGXT.U32 UR18, UR18, 0xe ;  /* 0x0000000e1212789a */ /* 0x000fe20008000000 */
[----:B--2---:R-:W-:Y:S01]  /*1d10*/  @UP0 UMOV UR6, UR22 ;  /* 0x0000001600060c82 */ /* 0x004fe20008000000 */
[----:B------:R-:W-:Y:S01]  /*1d20*/  @UP0 UMOV UR7, UR23 ;  /* 0x0000001700070c82 */ /* 0x000fe20008000000 */
[----:B------:R-:W-:Y:S01]  /*1d30*/  VOTEU.ANY UP1, P1 ;  /* 0x00000000003f7886 */ /* 0x000fe20000820100 */
[----:B------:R-:W-:Y:S01]  /*1d40*/  VOTEU.ANY UP3, P1 ;  /* 0x00000000003f7886 */ /* 0x000fe20000860100 */
[----:B------:R-:W-:Y:S01]  /*1d50*/  ULOP3.LUT UR16, UR16, 0x3fff, URZ, 0xc0, !UPT ;  /* 0x00003fff10107892 */ /* 0x000fe2000f8ec03f */
[----:B------:R-:W-:-:S02]  /*1d60*/  UMOV UR19, 0x40000040 ;  /* 0x4000004000137882 */ /* 0x000fc40000000000 */
[----:B------:R-:W-:Y:S01]  /*1d70*/  @UP1 UIADD3 UR13, UR30, 0x24000, URZ ;  /* 0x000240001e0d1890 */ /* 0x000fe2000fffe03f */
[----:B------:R-:W-:Y:S01]  /*1d80*/  @UP1 UMOV UR28, UR24 ;  /* 0x00000018001c1c82 */ /* 0x000fe20008000000 */
[----:B------:R-:W-:Y:S01]  /*1d90*/  @UP1 UMOV UR29, UR25 ;  /* 0x00000019001d1c82 */ /* 0x000fe20008000000 */
[----:B------:R-:W-:Y:S01]  /*1da0*/  UMOV UR17, 0x40000040 ;  /* 0x4000004000117882 */ /* 0x000fe20000000000 */
[----:B------:R1:W-:Y:S01]  /*1db0*/  @UP2 UTMALDG.2D [UR8], [UR6] ;  /* 0x00000008060025b4 */ /* 0x0003e20008008000 */
[----:B------:R2:W-:Y:S06]  /*1dc0*/  MEMBAR.ALL.CTA ;  /* 0x0000000000007992 */ /* 0x0005ec0000008000 */
[----:B--2---:R-:W2:Y:S02]  /*1dd0*/  FENCE.VIEW.ASYNC.S ;  /* 0x00000000000073c6 */ /* 0x004ea40000000000 */
[----:B--2---:R-:W-:Y:S06]  /*1de0*/  BAR.SYNC.DEFER_BLOCKING 0x0 ;  /* 0x0000000000007b1d */ /* 0x004fec0000010000 */
[----:B------:R1:W-:Y:S02]  /*1df0*/  @UP3 UTMALDG.2D [UR12], [UR28] ;  /* 0x0000000c1c0035b4 */ /* 0x0003e40008008000 */
[----:B------:R-:W-:Y:S06]  /*1e00*/  BAR.SYNC.DEFER_BLOCKING 0x0 ;  /* 0x0000000000007b1d */ /* 0x000fec0000010000 */
[----:B------:R-:W2:Y:S02]  /*1e10*/  SYNCS.PHASECHK.TRANS64.TRYWAIT P0, [UR30+0x24000], R2 ;  /* 0x02400002ff0075a7 */ /* 0x000ea4000800015e */
[----:B-12---:R-:W-:Y:S05]  /*1e20*/  @!P0 BRA `(.L_x_49) ;  /* 0x0000000c000c8947 */ /* 0x006fea0003800000 */
.L_x_51:
[----:B------:R-:W-:Y:S02]  /*1e30*/  WARPGROUP.DEPBAR.LE gsb0, 0x0 ;  /* 0x00008000000079c5 */ /* 0x000fe40000010000 */
[----:B------:R-:W-:Y:S01]  /*1e40*/  WARPGROUP.ARRIVE ;  /* 0x00000000000079c5 */ /* 0x000fe20000000000 */
[----:B------:R-:W-:Y:S01]  /*1e50*/  UMOV UR6, URZ ;  /* 0x0000003f00067c82 */ /* 0x000fe20008000000 */
[----:B------:R-:W-:Y:S01]  /*1e60*/  UMOV UR7, URZ ;  /* 0x0000003f00077c82 */ /* 0x000fe20008000000 */
[----:B------:R-:W1:Y:S01]  /*1e70*/  LDC R2, c[0x0][0x230] ;  /* 0x00008c00ff027b82 */ /* 0x000e620000000800 */
[----:B------:R-:W-:Y:S02]  /*1e80*/  UIADD3 UR10, UR10, 0x80, URZ ;  /* 0x000000800a0a7890 */ /* 0x000fe4000fffe03f */
[----:B------:R-:W-:Y:S01]  /*1e90*/  QGMMA.64x256x32.F32.E4M3.E4M3 R24, gdesc[UR16], R24 ;  /* 0x03e00000101879f3 */ /* 0x000fe20008700818 */
[----:B------:R-:W-:Y:S02]  /*1ea0*/  UIADD3 UR18, UP1, UR18, 0x2, URZ ;  /* 0x0000000212127890 */ /* 0x000fe4000ff3e03f */
[----:B------:R-:W-:-:S02]  /*1eb0*/  UIADD3 UR16, UP0, UR16, 0x2, URZ ;  /* 0x0000000210107890 */ /* 0x000fc4000ff1e03f */
[----:B------:R-:W-:Y:S02]  /*1ec0*/  UIADD3.X UR19, UR7, 0x40000040, URZ, UP1, !UPT ;  /* 0x4000004007137890 */ /* 0x000fe40008ffe43f */
[----:B------:R-:W-:Y:S02]  /*1ed0*/  UIADD3.X UR17, UR6, 0x40000040, URZ, UP0, !UPT ;  /* 0x4000004006117890 */ /* 0x000fe400087fe43f */
[----:B------:R-:W-:Y:S02]  /*1ee0*/  UIADD3.64 UR30, UR18, 0x2, URZ ;  /* 0x00000002121e7897 */ /* 0x000fe4000fffe03f */
[----:B------:R-:W-:Y:S02]  /*1ef0*/  UIADD3.64 UR28, UR16, 0x2, URZ ;  /* 0x00000002101c7897 */ /* 0x000fe4000fffe03f */
[----:B------:R-:W-:-:S04]  /*1f00*/  UIADD3 UR5, UR5, 0x1, URZ ;  /* 0x0000000105057890 */ /* 0x000fc8000fffe03f */
[----:B------:R-:W-:Y:S01]  /*1f10*/  UISETP.NE.U32.AND UP0, UPT, UR5, 0x3, UPT ;  /* 0x000000030500788c */ /* 0x000fe2000bf05070 */
[----:B-1----:R-:W-:-:S03]  /*1f20*/  ISETP.LE.AND P0, PT, R2, UR10, PT ;  /* 0x0000000a02007c0c */ /* 0x002fc6000bf03270 */
[----:B------:R-:W-:Y:S02]  /*1f30*/  USEL UR6, URZ, 0x1, UP0 ;  /* 0x000000013f067887 */ /* 0x000fe40008000000 */
[----:B------:R-:W-:Y:S02]  /*1f40*/  USEL UR5, UR5, URZ, UP0 ;  /* 0x0000003f05057287 */ /* 0x000fe40008000000 */
[----:B------:R-:W-:-:S03]  /*1f50*/  ULOP3.LUT UR4, UR4, UR6, URZ, 0x3c, !UPT ;  /* 0x0000000604047292 */ /* 0x000fc6000f8e3c3f */
[----:B------:R-:W-:Y:S01]  /*1f60*/  QGMMA.64x256x32.F32.E4M3.E4M3 R24, gdesc[UR16], R24 ;  /* 0x03e00000101879f3 */ /* 0x000fe20008700818 */
[----:B------:R-:W-:Y:S02]  /*1f70*/  UIADD3.64 UR18, UR18, 0x4, URZ ;  /* 0x0000000412127897 */ /* 0x000fe4000fffe03f */
[----:B------:R-:W-:-:S15]  /*1f80*/  UIADD3.64 UR16, UR16, 0x4, URZ ;  /* 0x0000000410107897 */ /* 0x000fde000fffe03f */
[----:B------:R-:W-:-:S10]  /*1f90*/  NOP ;  /* 0x0000000000007918 */ /* 0x000fd40000000000 */
[----:B------:R-:W-:-:S15]  /*1fa0*/  QGMMA.64x256x32.F32.E4M3.E4M3 R24, gdesc[UR28], R24 ;  /* 0x03e000001c1879f3 */ /* 0x000fde0008700818 */
[----:B------:R-:W-:-:S13]  /*1fb0*/  NOP ;  /* 0x0000000000007918 */ /* 0x000fda0000000000 */
[----:B------:R-:W-:Y:S01]  /*1fc0*/  QGMMA.64x256x32.F32.E4M3.E4M3 R24, gdesc[UR16], R24, gsb0 ;  /* 0x03e00000101879f3 */ /* 0x000fe20008000818 */
[----:B------:R-:W-:Y:S05]  /*1fd0*/  @!P0 BRA `(.L_x_50) ;  /* 0xfffffff800f08947 */ /* 0x000fea000383ffff */
.L_x_48:
[----:B------:R-:W-:Y:S02]  /*1fe0*/  WARPGROUP.DEPBAR.LE gsb0, 0x0 ;  /* 0x00008000000079c5 */ /* 0x000fe40000010000 */
[----:B----4-:R-:W-:Y:S01]  /*1ff0*/  BAR.SYNC.DEFER_BLOCKING 0x0 ;  /* 0x0000000000007b1d */ /* 0x010fe20000010000 */
[C---:B-1---5:R-:W-:Y:S01]  /*2000*/  IMAD.SHL.U32 R2, R0.reuse, 0x40, RZ ;  /* 0x0000004000027824 */ /* 0x062fe200078e00ff */
[C---:B------:R-:W-:Y:S01]  /*2010*/  LOP3.LUT R3, R0.reuse, 0x1c, RZ, 0xc0, !PT ;  /* 0x0000001c00037812 */ /* 0x040fe200078ec0ff */
[----:B---3--:R-:W-:Y:S01]  /*2020*/  IMAD.SHL.U32 R4, R0, 0x2, RZ ;  /* 0x0000000200047824 */ /* 0x008fe200078e00ff */
[----:B------:R-:W-:Y:S02]  /*2030*/  ELECT P0, URZ, PT ;  /* 0x00000000003f782f */ /* 0x000fe40003800000 */
[----:B------:R-:W-:Y:S01]  /*2040*/  F2FP.SATFINITE.E4M3.F32.PACK_AB_MERGE_C R24, R25, R24, RZ ;  /* 0x000000181918723e */ /* 0x000fe200048070ff */
[----:B------:R-:W-:Y:S01]  /*2050*/  ULOP3.LUT UR21, UR21, 0x1, URZ, 0xc0, !UPT ;  /* 0x0000000115157892 */ /* 0x000fe2000f8ec03f */
[----:B------:R-:W-:Y:S01]  /*2060*/  LOP3.LUT R2, R2, 0x3800, RZ, 0xc0, !PT ;  /* 0x0000380002027812 */ /* 0x000fe200078ec0ff */
[----:B------:R-:W-:Y:S01]  /*2070*/  UMOV UR10, UR11 ;  /* 0x0000000b000a7c82 */ /* 0x000fe20008000000 */
[----:B------:R-:W-:Y:S01]  /*2080*/  LOP3.LUT R4, R4, 0x6, RZ, 0xc0, !PT ;  /* 0x0000000604047812 */ /* 0x000fe200078ec0ff */
[----:B------:R-:W-:Y:S01]  /*2090*/  ULEA UR9, UR21, UR15, 0x7 ;  /* 0x0000000f15097291 */ /* 0x000fe2000f8e383f */
[----:B------:R-:W-:Y:S01]  /*20a0*/  F2FP.SATFINITE.E4M3.F32.PACK_AB_MERGE_C R26, R27, R26, RZ ;  /* 0x0000001a1b1a723e */ /* 0x000fe200048070ff */
[----:B------:R-:W-:Y:S01]  /*20b0*/  IMAD R2, R3, 0x20, R2 ;  /* 0x0000002003027824 */ /* 0x000fe200078e0202 */
[----:B------:R-:W-:Y:S01]  /*20c0*/  F2FP.SATFINITE.E4M3.F32.PACK_AB_MERGE_C R28, R29, R28, RZ ;  /* 0x0000001c1d1c723e */ /* 0x000fe200048070ff */
[----:B------:R-:W-:Y:S01]  /*20d0*/  IMAD R3, R3, 0x4, R4 ;  /* 0x0000000403037824 */ /* 0x000fe200078e0204 */
[----:B------:R-:W-:Y:S01]  /*20e0*/  F2FP.SATFINITE.E4M3.F32.PACK_AB_MERGE_C R30, R31, R30, RZ ;  /* 0x0000001e1f1e723e */ /* 0x000fe200048070ff */
[----:B------:R-:W-:Y:S01]  /*20f0*/  ULEA UR8, UR21, UR20, 0xe ;  /* 0x0000001415087291 */ /* 0x000fe2000f8e703f */
[----:B------:R-:W-:Y:S01]  /*2100*/  F2FP.SATFINITE.E4M3.F32.PACK_AB_MERGE_C R88, R89, R88, RZ ;  /* 0x000000585958723e */ /* 0x000fe200048070ff */
[----:B------:R-:W-:Y:S01]  /*2110*/  IMAD.IADD R3, R2, 0x1, R3 ;  /* 0x0000000102037824 */ /* 0x000fe200078e0203 */
[----:B------:R-:W-:-:S02]  /*2120*/  F2FP.SATFINITE.E4M3.F32.PACK_AB_MERGE_C R90, R91, R90, RZ ;  /* 0x0000005a5b5a723e */ /* 0x000fc400048070ff */
[----:B------:R-:W-:Y:S02]  /*2130*/  F2FP.SATFINITE.E4M3.F32.PACK_AB_MERGE_C R92, R93, R92, RZ ;  /* 0x0000005c5d5c723e */ /* 0x000fe400048070ff */
[----:B------:R-:W-:Y:S01]  /*2140*/  F2FP.SATFINITE.E4M3.F32.PACK_AB_MERGE_C R94, R95, R94, RZ ;  /* 0x0000005e5f5e723e */ /* 0x000fe200048070ff */
[----:B------:R-:W1:Y:S02]  /*2150*/  @!P2 SYNCS.CCTL.IV [UR20+0x24000] ;  /* 0x02400000ff00a9b1 */ /* 0x000e640008000014 */
[----:B-1----:R-:W-:Y:S01]  /*2160*/  BAR.SYNC.DEFER_BLOCKING 0x0 ;  /* 0x0000000000007b1d */ /* 0x002fe20000010000 */
[----:B------:R-:W-:Y:S02]  /*2170*/  F2FP.SATFINITE.E4M3.F32.PACK_AB_MERGE_C R32, R33, R32, RZ ;  /* 0x000000202120723e */ /* 0x000fe400048070ff */
[----:B------:R-:W-:Y:S02]  /*2180*/  F2FP.SATFINITE.E4M3.F32.PACK_AB_MERGE_C R34, R35, R34, RZ ;  /* 0x000000222322723e */ /* 0x000fe400048070ff */
[----:B------:R-:W-:-:S02]  /*2190*/  F2FP.SATFINITE.E4M3.F32.PACK_AB_MERGE_C R36, R37, R36, RZ ;  /* 0x000000242524723e */ /* 0x000fc400048070ff */
[----:B------:R-:W-:Y:S02]  /*21a0*/  F2FP.SATFINITE.E4M3.F32.PACK_AB_MERGE_C R38, R39, R38, RZ ;  /* 0x000000262726723e */ /* 0x000fe400048070ff */
[----:B------:R-:W-:Y:S02]  /*21b0*/  F2FP.SATFINITE.E4M3.F32.PACK_AB_MERGE_C R96, R97, R96, RZ ;  /* 0x000000606160723e */ /* 0x000fe400048070ff */
[----:B------:R-:W-:Y:S02]  /*21c0*/  F2FP.SATFINITE.E4M3.F32.PACK_AB_MERGE_C R98, R99, R98, RZ ;  /* 0x000000626362723e */ /* 0x000fe400048070ff */
[----:B------:R-:W-:Y:S02]  /*21d0*/  F2FP.SATFINITE.E4M3.F32.PACK_AB_MERGE_C R100, R101, R100, RZ ;  /* 0x000000646564723e */ /* 0x000fe400048070ff */
[----:B------:R-:W-:Y:S02]  /*21e0*/  F2FP.SATFINITE.E4M3.F32.PACK_AB_MERGE_C R102, R103, R102, RZ ;  /* 0x000000666766723e */ /* 0x000fe400048070ff */
[----:B------:R-:W-:-:S02]  /*21f0*/  ISETP.LT.U32.AND P0, PT, R7, 0x40, P0 ;  /* 0x000000400700780c */ /* 0x000fc40000701070 */
[----:B------:R-:W-:Y:S02]  /*2200*/  LOP3.LUT R5, R3, 0x10, RZ, 0x3c, !PT ;  /* 0x0000001003057812 */ /* 0x000fe400078e3cff */
[----:B------:R-:W-:Y:S02]  /*2210*/  F2FP.SATFINITE.E4M3.F32.PACK_AB_MERGE_C R40, R41, R40, RZ ;  /* 0x000000282928723e */ /* 0x000fe400048070ff */
[----:B------:R-:W-:Y:S01]  /*2220*/  F2FP.SATFINITE.E4M3.F32.PACK_AB_MERGE_C R42, R43, R42, RZ ;  /* 0x0000002a2b2a723e */ /* 0x000fe200048070ff */
[----:B------:R-:W1:Y:S02]  /*2230*/  @!P2 SYNCS.CCTL.IV [UR20+0x24008] ;  /* 0x02400800ff00a9b1 */ /* 0x000e640008000014 */
[----:B-1----:R-:W-:Y:S01]  /*2240*/  BAR.SYNC.DEFER_BLOCKING 0x0 ;  /* 0x0000000000007b1d */ /* 0x002fe20000010000 */
[----:B------:R-:W-:Y:S02]  /*2250*/  F2FP.SATFINITE.E4M3.F32.PACK_AB_MERGE_C R44, R45, R44, RZ ;  /* 0x0000002c2d2c723e */ /* 0x000fe400048070ff */
[----:B------:R-:W-:-:S02]  /*2260*/  F2FP.SATFINITE.E4M3.F32.PACK_AB_MERGE_C R46, R47, R46, RZ ;  /* 0x0000002e2f2e723e */ /* 0x000fc400048070ff */
[----:B------:R-:W-:Y:S01]  /*2270*/  F2FP.SATFINITE.E4M3.F32.PACK_AB_MERGE_C R104, R105, R104, RZ ;  /* 0x000000686968723e */ /* 0x000fe200048070ff */
[----:B------:R-:W-:Y:S01]  /*2280*/  VOTEU.ANY UP0, P0 ;  /* 0x00000000003f7886 */ /* 0x000fe20000000100 */
[----:B------:R-:W-:Y:S01]  /*2290*/  F2FP.SATFINITE.E4M3.F32.PACK_AB_MERGE_C R106, R107, R106, RZ ;  /* 0x0000006a6b6a723e */ /* 0x000fe200048070ff */
[----:B------:R-:W-:Y:S01]  /*22a0*/  VOTEU.ANY UP1, P0 ;  /* 0x00000000003f7886 */ /* 0x000fe20000020100 */
[----:B------:R-:W-:Y:S02]  /*22b0*/  F2FP.SATFINITE.E4M3.F32.PACK_AB_MERGE_C R108, R109, R108, RZ ;  /* 0x0000006c6d6c723e */ /* 0x000fe400048070ff */
[----:B------:R-:W-:Y:S01]  /*22c0*/  F2FP.SATFINITE.E4M3.F32.PACK_AB_MERGE_C R110, R111, R110, RZ ;  /* 0x0000006e6f6e723e */ /* 0x000fe200048070ff */
[----:B--2---:R-:W-:Y:S01]  /*22d0*/  @UP0 UMOV UR6, UR26 ;  /* 0x0000001a00060c82 */ /* 0x004fe20008000000 */
[----:B------:R-:W-:Y:S01]  /*22e0*/  LOP3.LUT R7, R3, 0x20, RZ, 0x3c, !PT ;  /* 0x0000002003077812 */ /* 0x000fe200078e3cff */
[----:B------:R-:W-:Y:S01]  /*22f0*/  @UP0 UMOV UR7, UR27 ;  /* 0x0000001b00070c82 */ /* 0x000fe20008000000 */
[----:B------:R-:W-:-:S02]  /*2300*/  F2FP.SATFINITE.E4M3.F32.PACK_AB_MERGE_C R48, R49, R48, RZ ;  /* 0x000000303130723e */ /* 0x000fc400048070ff */
[----:B------:R-:W-:Y:S02]  /*2310*/  F2FP.SATFINITE.E4M3.F32.PACK_AB_MERGE_C R50, R51, R50, RZ ;  /* 0x000000323332723e */ /* 0x000fe400048070ff */
[----:B------:R-:W-:Y:S02]  /*2320*/  F2FP.SATFINITE.E4M3.F32.PACK_AB_MERGE_C R52, R53, R52, RZ ;  /* 0x000000343534723e */ /* 0x000fe400048070ff */
[----:B------:R-:W-:Y:S02]  /*2330*/  F2FP.SATFINITE.E4M3.F32.PACK_AB_MERGE_C R54, R55, R54, RZ ;  /* 0x000000363736723e */ /* 0x000fe400048070ff */
[----:B------:R-:W-:Y:S01]  /*2340*/  F2FP.SATFINITE.E4M3.F32.PACK_AB_MERGE_C R112, R113, R112, RZ ;  /* 0x000000707170723e */ /* 0x000fe200048070ff */
[----:B------:R-:W1:Y:S01]  /*2350*/  @!P2 SYNCS.CCTL.IV [UR20+0x24010] ;  /* 0x02401000ff00a9b1 */ /* 0x000e620008000014 */
[----:B------:R-:W-:Y:S01]  /*2360*/  F2FP.SATFINITE.E4M3.F32.PACK_AB_MERGE_C R114, R115, R114, RZ ;  /* 0x000000727372723e */ /* 0x000fe200048070ff */
[----:B-1----:R-:W-:Y:S01]  /*2370*/  STS.U16 [R3+UR20], R24 ;  /* 0x0000001803007988 */ /* 0x002fe20008000414 */
[----:B------:R-:W-:-:S02]  /*2380*/  F2FP.SATFINITE.E4M3.F32.PACK_AB_MERGE_C R116, R117, R116, RZ ;  /* 0x000000747574723e */ /* 0x000fc400048070ff */
[----:B------:R-:W-:Y:S01]  /*2390*/  F2FP.SATFINITE.E4M3.F32.PACK_AB_MERGE_C R118, R119, R118, RZ ;  /* 0x000000767776723e */ /* 0x000fe200048070ff */
[----:B------:R-:W-:Y:S01]  /*23a0*/  STS.U16 [R3+UR20+0x400], R26 ;  /* 0x0004001a03007988 */ /* 0x000fe20008000414 */
[----:B------:R-:W-:Y:S02]  /*23b0*/  LOP3.LUT R9, R3, 0x30, RZ, 0x3c, !PT ;  /* 0x0000003003097812 */ /* 0x000fe400078e3cff */
[----:B------:R-:W-:Y:S01]  /*23c0*/  F2FP.SATFINITE.E4M3.F32.PACK_AB_MERGE_C R56, R57, R56, RZ ;  /* 0x000000383938723e */ /* 0x000fe200048070ff */
[----:B------:R-:W-:Y:S01]  /*23d0*/  STS.U16 [R3+UR20+0x8], R28 ;  /* 0x0000081c03007988 */ /* 0x000fe20008000414 */
[----:B------:R-:W-:Y:S02]  /*23e0*/  F2FP.SATFINITE.E4M3.F32.PACK_AB_MERGE_C R58, R59, R58, RZ ;  /* 0x0000003a3b3a723e */ /* 0x000fe400048070ff */
[----:B------:R-:W-:Y:S01]  /*23f0*/  F2FP.SATFINITE.E4M3.F32.PACK_AB_MERGE_C R60, R61, R60, RZ ;  /* 0x0000003c3d3c723e */ /* 0x000fe200048070ff */
[----:B------:R-:W-:Y:S01]  /*2400*/  STS.U16 [R3+UR20+0x408], R30 ;  /* 0x0004081e03007988 */ /* 0x000fe20008000414 */
[----:B------:R-:W-:-:S02]  /*2410*/  F2FP.SATFINITE.E4M3.F32.PACK_AB_MERGE_C R62, R63, R62, RZ ;  /* 0x0000003e3f3e723e */ /* 0x000fc400048070ff */
[----:B------:R-:W-:Y:S01]  /*2420*/  F2FP.SATFINITE.E4M3.F32.PACK_AB_MERGE_C R120, R121, R120, RZ ;  /* 0x000000787978723e */ /* 0x000fe200048070ff */
[----:B------:R-:W-:Y:S01]  /*2430*/  STS.U16 [R3+UR20+0x4000], R88 ;  /* 0x0040005803007988 */ /* 0x000fe20008000414 */
[----:B------:R-:W-:Y:S02]  /*2440*/  F2FP.SATFINITE.E4M3.F32.PACK_AB_MERGE_C R122, R123, R122, RZ ;  /* 0x0000007a7b7a723e */ /* 0x000fe400048070ff */
        /* <DEDUP_REMOVED lines=10> */
[----:B------:R-:W-:Y:S01]  /*24f0*/  STS.U16 [R5+UR20], R32 ;  /* 0x0000002005007988 */ /* 0x000fe20008000414 */
        /* <DEDUP_REMOVED lines=20> */
[----:B------:R1:W-:Y:S01]  /*2640*/  STS.U16 [R5+UR20+0x4408], R102 ;  /* 0x0044086605007988 */ /* 0x0003e20008000414 */
[----:B------:R-:W-:-:S02]  /*2650*/  F2FP.SATFINITE.E4M3.F32.PACK_AB_MERGE_C R86, R87, R86, RZ ;  /* 0x000000565756723e */ /* 0x000fc400048070ff */
[----:B------:R-:W-:Y:S01]  /*2660*/  F2FP.SATFINITE.E4M3.F32.PACK_AB_MERGE_C R144, R145, R144, RZ ;  /* 0x000000909190723e */ /* 0x000fe200048070ff */
[----:B------:R-:W-:Y:S01]  /*2670*/  STS.U16 [R7+UR20], R40 ;  /* 0x0000002807007988 */ /* 0x000fe20008000414 */
[----:B------:R-:W-:Y:S02]  /*2680*/  F2FP.SATFINITE.E4M3.F32.PACK_AB_MERGE_C R146, R147, R146, RZ ;  /* 0x000000929392723e */ /* 0x000fe400048070ff */
[----:B------:R-:W-:Y:S01]  /*2690*/  F2FP.SATFINITE.E4M3.F32.PACK_AB_MERGE_C R148, R149, R148, RZ ;  /* 0x000000949594723e */ /* 0x000fe200048070ff */
[----:B------:R-:W-:Y:S01]  /*26a0*/  STS.U16 [R7+UR20+0x400], R42 ;  /* 0x0004002a07007988 */ /* 0x000fe20008000414 */
[----:B------:R-:W-:Y:S02]  /*26b0*/  F2FP.SATFINITE.E4M3.F32.PACK_AB_MERGE_C R150, R151, R150, RZ ;  /* 0x000000969796723e */ /* 0x000fe400048070ff */
[C---:B-1----:R-:W-:Y:S01]  /*26c0*/  LOP3.LUT R5, R3.reuse, 0x40, RZ, 0x3c, !PT ;  /* 0x0000004003057812 */ /* 0x042fe200078e3cff */
[----:B------:R-:W-:Y:S04]  /*26d0*/  STS.U16 [R7+UR20+0x8], R44 ;  /* 0x0000082c07007988 */ /* 0x000fe80008000414 */
[----:B------:R-:W-:Y:S04]  /*26e0*/  STS.U16 [R7+UR20+0x408], R46 ;  /* 0x0004082e07007988 */ /* 0x000fe80008000414 */
[----:B------:R-:W-:Y:S04]  /*26f0*/  STS.U16 [R7+UR20+0x4000], R104 ;  /* 0x0040006807007988 */ /* 0x000fe80008000414 */
[----:B------:R-:W-:Y:S04]  /*2700*/  STS.U16 [R7+UR20+0x4400], R106 ;  /* 0x0044006a07007988 */ /* 0x000fe80008000414 */
[----:B------:R-:W-:Y:S04]  /*2710*/  STS.U16 [R7+UR20+0x4008], R108 ;  /* 0x0040086c07007988 */ /* 0x000fe80008000414 */
[----:B------:R1:W-:Y:S04]  /*2720*/  STS.U16 [R7+UR20+0x4408], R110 ;  /* 0x0044086e07007988 */ /* 0x0003e80008000414 */
[----:B------:R-:W-:Y:S04]  /*2730*/  STS.U16 [R9+UR20], R48 ;  /* 0x0000003009007988 */ /* 0x000fe80008000414 */
[----:B------:R-:W-:Y:S01]  /*2740*/  STS.U16 [R9+UR20+0x400], R50 ;  /* 0x0004003209007988 */ /* 0x000fe20008000414 */
[----:B-1----:R-:W-:-:S03]  /*2750*/  LOP3.LUT R7, R3, 0x50, RZ, 0x3c, !PT ;  /* 0x0000005003077812 */ /* 0x002fc600078e3cff */
        /* <DEDUP_REMOVED lines=8> */
[----:B-1----:R-:W-:-:S02]  /*27e0*/  LOP3.LUT R9, R3, 0x60, RZ, 0x3c, !PT ;  /* 0x0000006003097812 */ /* 0x002fc400078e3cff */
[----:B------:R-:W-:Y:S01]  /*27f0*/  LOP3.LUT R3, R3, 0x70, RZ, 0x3c, !PT ;  /* 0x0000007003037812 */ /* 0x000fe200078e3cff */
[----:B------:R-:W-:Y:S04]  /*2800*/  STS.U16 [R5+UR20+0x8], R60 ;  /* 0x0000083c05007988 */ /* 0x000fe80008000414 */
[----:B------:R-:W-:Y:S04]  /*2810*/  STS.U16 [R5+UR20+0x408], R62 ;  /* 0x0004083e05007988 */ /* 0x000fe80008000414 */
[----:B------:R-:W-:Y:S04]  /*2820*/  STS.U16 [R5+UR20+0x4000], R120 ;  /* 0x0040007805007988 */ /* 0x000fe80008000414 */
[----:B------:R-:W-:Y:S04]  /*2830*/  STS.U16 [R5+UR20+0x4400], R122 ;  /* 0x0044007a05007988 */ /* 0x000fe80008000414 */
[----:B------:R-:W-:Y:S04]  /*2840*/  STS.U16 [R5+UR20+0x4008], R124 ;  /* 0x0040087c05007988 */ /* 0x000fe80008000414 */
[----:B------:R-:W-:Y:S04]  /*2850*/  STS.U16 [R5+UR20+0x4408], R126 ;  /* 0x0044087e05007988 */ /* 0x000fe80008000414 */
[----:B------:R-:W-:Y:S04]  /*2860*/  STS.U16 [R7+UR20], R64 ;  /* 0x0000004007007988 */ /* 0x000fe80008000414 */
[----:B------:R-:W-:Y:S04]  /*2870*/  STS.U16 [R7+UR20+0x400], R66 ;  /* 0x0004004207007988 */ /* 0x000fe80008000414 */
        /* <DEDUP_REMOVED lines=21> */
[----:B------:R-:W-:Y:S01]  /*29d0*/  STS.U16 [R3+UR20+0x4408], R150 ;  /* 0x0044089603007988 */ /* 0x000fe20008000414 */
[----:B------:R1:W-:Y:S06]  /*29e0*/  MEMBAR.ALL.CTA ;  /* 0x0000000000007992 */ /* 0x0003ec0000008000 */
[----:B-1----:R-:W1:Y:S02]  /*29f0*/  FENCE.VIEW.ASYNC.S ;  /* 0x00000000000073c6 */ /* 0x002e640000000000 */
[----:B-1----:R-:W-:Y:S06]  /*2a00*/  BAR.SYNC.DEFER_BLOCKING 0x0 ;  /* 0x0000000000007b1d */ /* 0x002fec0000010000 */
[----:B------:R1:W-:Y:S01]  /*2a10*/  @UP1 UTMASTG.2D [UR8], [UR6] ;  /* 0x00000008060013b5 */ /* 0x0003e20008008000 */
[----:B------:R0:W-:Y:S01]  /*2a20*/  UTMACMDFLUSH ;  /* 0x00000000000079b7 */ /* 0x0001e20000000000 */
[----:B------:R-:W-:-:S04]  /*2a30*/  DEPBAR.LE SB0, 0x0 ;  /* 0x000080000000791a */ /* 0x000fc80000000000 */
[----:B------:R-:W-:Y:S06]  /*2a40*/  BAR.SYNC.DEFER_BLOCKING 0x0 ;  /* 0x0000000000007b1d */ /* 0x000fec0000010000 */
[----:B-1----:R-:W-:Y:S05]  /*2a50*/  EXIT ;  /* 0x000000000000794d */ /* 0x002fea0003800000 */
.L_x_49:
[----:B------:R-:W1:Y:S02]  /*2a60*/  SYNCS.PHASECHK.TRANS64.TRYWAIT P0, [UR30+0x24000], R2 ;  /* 0x02400002ff0075a7 */ /* 0x000e64000800015e */
[----:B-1----:R-:W-:Y:S05]  /*2a70*/  @!P0 BRA `(.L_x_49) ;  /* 0xfffffffc00f88947 */ /* 0x002fea000383ffff */
[----:B------:R-:W-:Y:S05]  /*2a80*/  BRA `(.L_x_51) ;  /* 0xfffffff000e87947 */ /* 0x000fea000383ffff */
.L_x_52:
[----:B------:R-:W-:-:S00]  /*2a90*/  BRA `(.L_x_52) ;  /* 0xfffffffc00fc7947 */ /* 0x000fc0000383ffff */
[----:B------:R-:W-:-:S00]  /*2aa0*/  NOP ;  /* 0x0000000000007918 */ /* 0x000fc00000000000 */
        /* <DEDUP_REMOVED lines=13> */
.L_x_53:


//--------------------- .nv.shared.gluon_wgmma    --------------------------
	.section	.nv.shared.gluon_wgmma,"aw",@nobits
	.sectionflags	@""
	.align	16
	.zero		1024


//--------------------- .nv.shared.reserved.0     --------------------------
	.section	.nv.shared.reserved.0,"aw",@nobits
	.weak		__nv_reservedSMEM_offset_0_alias
	.size		__nv_reservedSMEM_offset_0_alias, 0, 0
	.other		__nv_reservedSMEM_offset_0_alias,@"STO_CUDA_RESERVED_SHARED STV_DEFAULT"
__nv_reservedSMEM_offset_0_alias:
	.zero		0


//--------------------- .nv.constant0.gluon_wgmma --------------------------
	.section	.nv.constant0.gluon_wgmma,"a",@progbits
	.sectionflags	@""
	.align	4
.nv.constant0.gluon_wgmma:
	.zero		608


//--------------------- SYMBOLS --------------------------

	.type		.nv.reservedSmem.offset0,@object
	.size		.nv.reservedSmem.offset0,0x4
